//
// Generated by NVIDIA NVVM Compiler
//
// Compiler Build ID: CL-36424714
// Cuda compilation tools, release 13.0, V13.0.88
// Based on NVVM 20.0.0
//

.version 9.0
.target sm_100
.address_size 64

	// .globl	_Z21smooth_process_kernelPKfS0_S0_S0_S0_S0_S0_ffiiiffS0_PfS1_i
// _ZZ21smooth_process_kernelPKfS0_S0_S0_S0_S0_S0_ffiiiffS0_PfS1_iE7sh_test has been demoted
// _ZZ21smooth_process_kernelPKfS0_S0_S0_S0_S0_S0_ffiiiffS0_PfS1_iE10sh_x_other has been demoted
// _ZZ21smooth_process_kernelPKfS0_S0_S0_S0_S0_S0_ffiiiffS0_PfS1_iE10sh_y_other has been demoted
// _ZZ21smooth_process_kernelPKfS0_S0_S0_S0_S0_S0_ffiiiffS0_PfS1_iE10sh_z_other has been demoted
// _ZZ21smooth_process_kernelPKfS0_S0_S0_S0_S0_S0_ffiiiffS0_PfS1_iE15sh_integ_factor has been demoted
// _ZZ21smooth_process_kernelPKfS0_S0_S0_S0_S0_S0_ffiiiffS0_PfS1_iE7sh_data has been demoted

.visible .entry _Z21smooth_process_kernelPKfS0_S0_S0_S0_S0_S0_ffiiiffS0_PfS1_i(
	.param .u64 .ptr .align 1 _Z21smooth_process_kernelPKfS0_S0_S0_S0_S0_S0_ffiiiffS0_PfS1_i_param_0,
	.param .u64 .ptr .align 1 _Z21smooth_process_kernelPKfS0_S0_S0_S0_S0_S0_ffiiiffS0_PfS1_i_param_1,
	.param .u64 .ptr .align 1 _Z21smooth_process_kernelPKfS0_S0_S0_S0_S0_S0_ffiiiffS0_PfS1_i_param_2,
	.param .u64 .ptr .align 1 _Z21smooth_process_kernelPKfS0_S0_S0_S0_S0_S0_ffiiiffS0_PfS1_i_param_3,
	.param .u64 .ptr .align 1 _Z21smooth_process_kernelPKfS0_S0_S0_S0_S0_S0_ffiiiffS0_PfS1_i_param_4,
	.param .u64 .ptr .align 1 _Z21smooth_process_kernelPKfS0_S0_S0_S0_S0_S0_ffiiiffS0_PfS1_i_param_5,
	.param .u64 .ptr .align 1 _Z21smooth_process_kernelPKfS0_S0_S0_S0_S0_S0_ffiiiffS0_PfS1_i_param_6,
	.param .f32 _Z21smooth_process_kernelPKfS0_S0_S0_S0_S0_S0_ffiiiffS0_PfS1_i_param_7,
	.param .f32 _Z21smooth_process_kernelPKfS0_S0_S0_S0_S0_S0_ffiiiffS0_PfS1_i_param_8,
	.param .u32 _Z21smooth_process_kernelPKfS0_S0_S0_S0_S0_S0_ffiiiffS0_PfS1_i_param_9,
	.param .u32 _Z21smooth_process_kernelPKfS0_S0_S0_S0_S0_S0_ffiiiffS0_PfS1_i_param_10,
	.param .u32 _Z21smooth_process_kernelPKfS0_S0_S0_S0_S0_S0_ffiiiffS0_PfS1_i_param_11,
	.param .f32 _Z21smooth_process_kernelPKfS0_S0_S0_S0_S0_S0_ffiiiffS0_PfS1_i_param_12,
	.param .f32 _Z21smooth_process_kernelPKfS0_S0_S0_S0_S0_S0_ffiiiffS0_PfS1_i_param_13,
	.param .u64 .ptr .align 1 _Z21smooth_process_kernelPKfS0_S0_S0_S0_S0_S0_ffiiiffS0_PfS1_i_param_14,
	.param .u64 .ptr .align 1 _Z21smooth_process_kernelPKfS0_S0_S0_S0_S0_S0_ffiiiffS0_PfS1_i_param_15,
	.param .u64 .ptr .align 1 _Z21smooth_process_kernelPKfS0_S0_S0_S0_S0_S0_ffiiiffS0_PfS1_i_param_16,
	.param .u32 _Z21smooth_process_kernelPKfS0_S0_S0_S0_S0_S0_ffiiiffS0_PfS1_i_param_17
)
{
	.reg .pred 	%p<37>;
	.reg .b32 	%r<152>;
	.reg .b32 	%f<360>;
	.reg .b64 	%rd<39>;
	// demoted variable
	.shared .align 4 .b8 _ZZ21smooth_process_kernelPKfS0_S0_S0_S0_S0_S0_ffiiiffS0_PfS1_iE7sh_test[500];
	// demoted variable
	.shared .align 4 .b8 _ZZ21smooth_process_kernelPKfS0_S0_S0_S0_S0_S0_ffiiiffS0_PfS1_iE10sh_x_other[500];
	// demoted variable
	.shared .align 4 .b8 _ZZ21smooth_process_kernelPKfS0_S0_S0_S0_S0_S0_ffiiiffS0_PfS1_iE10sh_y_other[500];
	// demoted variable
	.shared .align 4 .b8 _ZZ21smooth_process_kernelPKfS0_S0_S0_S0_S0_S0_ffiiiffS0_PfS1_iE10sh_z_other[500];
	// demoted variable
	.shared .align 4 .b8 _ZZ21smooth_process_kernelPKfS0_S0_S0_S0_S0_S0_ffiiiffS0_PfS1_iE15sh_integ_factor[500];
	// demoted variable
	.shared .align 4 .b8 _ZZ21smooth_process_kernelPKfS0_S0_S0_S0_S0_S0_ffiiiffS0_PfS1_iE7sh_data[500];
	ld.param.u64 	%rd10, [_Z21smooth_process_kernelPKfS0_S0_S0_S0_S0_S0_ffiiiffS0_PfS1_i_param_0];
	ld.param.u64 	%rd11, [_Z21smooth_process_kernelPKfS0_S0_S0_S0_S0_S0_ffiiiffS0_PfS1_i_param_1];
	ld.param.u64 	%rd12, [_Z21smooth_process_kernelPKfS0_S0_S0_S0_S0_S0_ffiiiffS0_PfS1_i_param_2];
	ld.param.u64 	%rd13, [_Z21smooth_process_kernelPKfS0_S0_S0_S0_S0_S0_ffiiiffS0_PfS1_i_param_3];
	ld.param.u64 	%rd14, [_Z21smooth_process_kernelPKfS0_S0_S0_S0_S0_S0_ffiiiffS0_PfS1_i_param_4];
	ld.param.u64 	%rd15, [_Z21smooth_process_kernelPKfS0_S0_S0_S0_S0_S0_ffiiiffS0_PfS1_i_param_5];
	ld.param.u64 	%rd6, [_Z21smooth_process_kernelPKfS0_S0_S0_S0_S0_S0_ffiiiffS0_PfS1_i_param_6];
	ld.param.f32 	%f78, [_Z21smooth_process_kernelPKfS0_S0_S0_S0_S0_S0_ffiiiffS0_PfS1_i_param_7];
	ld.param.f32 	%f79, [_Z21smooth_process_kernelPKfS0_S0_S0_S0_S0_S0_ffiiiffS0_PfS1_i_param_8];
	ld.param.u32 	%r47, [_Z21smooth_process_kernelPKfS0_S0_S0_S0_S0_S0_ffiiiffS0_PfS1_i_param_9];
	ld.param.u32 	%r48, [_Z21smooth_process_kernelPKfS0_S0_S0_S0_S0_S0_ffiiiffS0_PfS1_i_param_10];
	ld.param.u32 	%r49, [_Z21smooth_process_kernelPKfS0_S0_S0_S0_S0_S0_ffiiiffS0_PfS1_i_param_11];
	ld.param.f32 	%f80, [_Z21smooth_process_kernelPKfS0_S0_S0_S0_S0_S0_ffiiiffS0_PfS1_i_param_12];
	ld.param.f32 	%f81, [_Z21smooth_process_kernelPKfS0_S0_S0_S0_S0_S0_ffiiiffS0_PfS1_i_param_13];
	ld.param.u64 	%rd7, [_Z21smooth_process_kernelPKfS0_S0_S0_S0_S0_S0_ffiiiffS0_PfS1_i_param_14];
	ld.param.u64 	%rd8, [_Z21smooth_process_kernelPKfS0_S0_S0_S0_S0_S0_ffiiiffS0_PfS1_i_param_15];
	ld.param.u64 	%rd9, [_Z21smooth_process_kernelPKfS0_S0_S0_S0_S0_S0_ffiiiffS0_PfS1_i_param_16];
	ld.param.u32 	%r50, [_Z21smooth_process_kernelPKfS0_S0_S0_S0_S0_S0_ffiiiffS0_PfS1_i_param_17];
	cvta.to.global.u64 	%rd1, %rd15;
	cvta.to.global.u64 	%rd2, %rd14;
	cvta.to.global.u64 	%rd3, %rd13;
	cvta.to.global.u64 	%rd16, %rd12;
	cvta.to.global.u64 	%rd17, %rd11;
	cvta.to.global.u64 	%rd18, %rd10;
	mov.u32 	%r51, %ctaid.x;
	mov.u32 	%r52, %ctaid.y;
	mov.u32 	%r53, %nctaid.x;
	mad.lo.s32 	%r54, %r52, %r53, %r51;
	mov.u32 	%r1, %tid.x;
	mad.lo.s32 	%r2, %r54, 125, %r1;
	mul.wide.s32 	%rd19, %r2, 4;
	add.s64 	%rd20, %rd18, %rd19;
	ld.global.f32 	%f1, [%rd20];
	add.s64 	%rd21, %rd17, %rd19;
	ld.global.f32 	%f2, [%rd21];
	add.s64 	%rd22, %rd16, %rd19;
	ld.global.f32 	%f3, [%rd22];
	bar.sync 	0;
	setp.lt.s32 	%p1, %r49, -124;
	mov.f32 	%f356, 0f00000000;
	mov.f32 	%f357, %f356;
	@%p1 bra 	$L__BB0_39;
	mul.hi.s32 	%r56, %r49, 274877907;
	shr.u32 	%r57, %r56, 31;
	shr.s32 	%r58, %r56, 3;
	add.s32 	%r3, %r58, %r57;
	mul.f32 	%f85, %f2, %f2;
	fma.rn.f32 	%f86, %f1, %f1, %f85;
	fma.rn.f32 	%f4, %f3, %f3, %f86;
	shl.b32 	%r9, %r1, 2;
	mov.u32 	%r59, _ZZ21smooth_process_kernelPKfS0_S0_S0_S0_S0_S0_ffiiiffS0_PfS1_iE10sh_x_other;
	add.s32 	%r13, %r59, %r9;
	mov.u32 	%r60, _ZZ21smooth_process_kernelPKfS0_S0_S0_S0_S0_S0_ffiiiffS0_PfS1_iE10sh_y_other;
	add.s32 	%r12, %r60, %r9;
	mov.u32 	%r61, _ZZ21smooth_process_kernelPKfS0_S0_S0_S0_S0_S0_ffiiiffS0_PfS1_iE10sh_z_other;
	add.s32 	%r11, %r61, %r9;
	mov.u32 	%r62, _ZZ21smooth_process_kernelPKfS0_S0_S0_S0_S0_S0_ffiiiffS0_PfS1_iE7sh_data;
	add.s32 	%r14, %r62, %r9;
	mov.u32 	%r63, _ZZ21smooth_process_kernelPKfS0_S0_S0_S0_S0_S0_ffiiiffS0_PfS1_iE15sh_integ_factor;
	add.s32 	%r10, %r63, %r9;
	cvta.to.global.u64 	%rd4, %rd6;
	cvta.to.global.u64 	%rd5, %rd7;
	mov.f32 	%f357, 0f00000000;
	mov.b32 	%r140, 0;
	mov.f32 	%f356, %f357;
$L__BB0_2:
	bar.sync 	0;
	mul.lo.s32 	%r16, %r140, 125;
	add.s32 	%r17, %r16, %r1;
	setp.ge.s32 	%p2, %r17, %r49;
	@%p2 bra 	$L__BB0_10;
	setp.eq.s32 	%p3, %r50, 0;
	mul.lo.s32 	%r64, %r17, 125;
	mul.wide.u32 	%rd23, %r64, 4;
	add.s64 	%rd24, %rd3, %rd23;
	ld.global.f32 	%f87, [%rd24];
	ld.global.f32 	%f88, [%rd24+496];
	add.f32 	%f89, %f87, %f88;
	mul.f32 	%f9, %f89, 0f3F000000;
	add.s64 	%rd25, %rd2, %rd23;
	ld.global.f32 	%f90, [%rd25];
	ld.global.f32 	%f91, [%rd25+496];
	add.f32 	%f92, %f90, %f91;
	mul.f32 	%f10, %f92, 0f3F000000;
	add.s64 	%rd26, %rd1, %rd23;
	ld.global.f32 	%f93, [%rd26];
	ld.global.f32 	%f94, [%rd26+496];
	add.f32 	%f95, %f93, %f94;
	mul.f32 	%f11, %f95, 0f3F000000;
	mul.f32 	%f96, %f10, %f10;
	fma.rn.f32 	%f97, %f9, %f9, %f96;
	fma.rn.f32 	%f12, %f11, %f11, %f97;
	mov.f32 	%f354, 0f00000000;
	@%p3 bra 	$L__BB0_5;
	sqrt.rn.f32 	%f98, %f4;
	sqrt.rn.f32 	%f99, %f12;
	sub.f32 	%f100, %f99, %f98;
	mul.f32 	%f339, %f100, %f100;
	div.rn.f32 	%f101, %f99, %f98;
	mul.f32 	%f102, %f1, %f101;
	mul.f32 	%f103, %f2, %f101;
	mul.f32 	%f104, %f3, %f101;
	sub.f32 	%f105, %f9, %f102;
	sub.f32 	%f106, %f10, %f103;
	sub.f32 	%f107, %f11, %f104;
	mul.f32 	%f108, %f106, %f106;
	fma.rn.f32 	%f109, %f105, %f105, %f108;
	fma.rn.f32 	%f354, %f107, %f107, %f109;
	bra.uni 	$L__BB0_10;
$L__BB0_5:
	mul.f32 	%f111, %f4, %f12;
	sqrt.rn.f32 	%f15, %f111;
	add.f32 	%f112, %f4, %f12;
	add.f32 	%f113, %f15, %f15;
	sub.f32 	%f339, %f112, %f113;
	setp.leu.f32 	%p4, %f15, 0f00000000;
	@%p4 bra 	$L__BB0_10;
	mul.f32 	%f115, %f2, %f10;
	fma.rn.f32 	%f116, %f1, %f9, %f115;
	fma.rn.f32 	%f117, %f3, %f11, %f116;
	div.rn.f32 	%f17, %f117, %f15;
	setp.ge.f32 	%p5, %f17, 0f3F800000;
	@%p5 bra 	$L__BB0_10;
	setp.gtu.f32 	%p6, %f17, 0fBF800000;
	@%p6 bra 	$L__BB0_9;
	mul.f32 	%f354, %f12, 0f411DE9E6;
	bra.uni 	$L__BB0_10;
$L__BB0_9:
	abs.f32 	%f118, %f17;
	fma.rn.f32 	%f119, %f118, 0fBF000000, 0f3F000000;
	rsqrt.approx.ftz.f32 	%f120, %f119;
	mul.f32 	%f121, %f119, %f120;
	mul.f32 	%f122, %f120, 0fBF000000;
	fma.rn.f32 	%f123, %f121, %f122, 0f3F000000;
	fma.rn.f32 	%f124, %f121, %f123, %f121;
	setp.eq.f32 	%p7, %f118, 0f3F800000;
	selp.f32 	%f125, 0f00000000, %f124, %p7;
	setp.gt.f32 	%p8, %f118, 0f3F0F5C29;
	selp.f32 	%f126, %f125, %f118, %p8;
	copysign.f32 	%f127, %f17, %f126;
	mul.f32 	%f128, %f127, %f127;
	fma.rn.f32 	%f129, %f128, 0f3D10ECEF, 0f3C8B1ABB;
	fma.rn.f32 	%f130, %f129, %f128, 0f3CFC028C;
	fma.rn.f32 	%f131, %f130, %f128, 0f3D372139;
	fma.rn.f32 	%f132, %f131, %f128, 0f3D9993DB;
	fma.rn.f32 	%f133, %f132, %f128, 0f3E2AAAC6;
	mul.f32 	%f134, %f128, %f133;
	fma.rn.f32 	%f135, %f134, %f127, %f127;
	neg.f32 	%f136, %f135;
	selp.f32 	%f137, %f135, %f136, %p8;
	fma.rn.f32 	%f138, 0f3F6EE581, 0f3FD774EB, %f137;
	setp.gt.f32 	%p9, %f17, 0f3F0F5C29;
	selp.f32 	%f139, %f135, %f138, %p9;
	add.f32 	%f140, %f139, %f139;
	selp.f32 	%f141, %f140, %f139, %p8;
	mul.f32 	%f142, %f141, %f141;
	mul.f32 	%f354, %f12, %f142;
$L__BB0_10:
	setp.gt.f32 	%p11, %f354, %f81;
	setp.gt.f32 	%p12, %f339, %f80;
	or.pred  	%p13, %p11, %p12;
	or.pred  	%p14, %p13, %p2;
	selp.u32 	%r66, 1, 0, %p14;
	shl.b32 	%r67, %r1, 2;
	mov.u32 	%r68, _ZZ21smooth_process_kernelPKfS0_S0_S0_S0_S0_S0_ffiiiffS0_PfS1_iE7sh_test;
	add.s32 	%r69, %r68, %r67;
	st.shared.u32 	[%r69], %r66;
	bar.sync 	0;
	mov.b32 	%r141, 0;
$L__BB0_11:
	bar.sync 	0;
	shl.b32 	%r70, %r141, 2;
	mov.u32 	%r71, _ZZ21smooth_process_kernelPKfS0_S0_S0_S0_S0_S0_ffiiiffS0_PfS1_iE7sh_test;
	add.s32 	%r72, %r71, %r70;
	ld.shared.u32 	%r73, [%r72];
	setp.ne.s32 	%p15, %r73, 0;
	@%p15 bra 	$L__BB0_37;
	setp.ne.s32 	%p16, %r50, 0;
	add.s32 	%r74, %r141, %r16;
	mad.lo.s32 	%r75, %r74, 125, %r1;
	mul.wide.u32 	%rd27, %r75, 4;
	add.s64 	%rd28, %rd3, %rd27;
	ld.global.f32 	%f143, [%rd28];
	st.shared.f32 	[%r13], %f143;
	add.s64 	%rd29, %rd2, %rd27;
	ld.global.f32 	%f144, [%rd29];
	st.shared.f32 	[%r12], %f144;
	add.s64 	%rd30, %rd1, %rd27;
	ld.global.f32 	%f145, [%rd30];
	st.shared.f32 	[%r11], %f145;
	add.s64 	%rd31, %rd4, %rd27;
	ld.global.f32 	%f146, [%rd31];
	st.shared.f32 	[%r14], %f146;
	add.s64 	%rd32, %rd5, %rd27;
	ld.global.f32 	%f147, [%rd32];
	st.shared.f32 	[%r10], %f147;
	bar.sync 	0;
	@%p16 bra 	$L__BB0_30;
	mov.b32 	%r142, 0;
$L__BB0_14:
	add.s32 	%r21, %r142, %r1;
	mul.hi.u32 	%r103, %r21, 274877907;
	shr.u32 	%r104, %r103, 3;
	mul.lo.s32 	%r105, %r104, 125;
	sub.s32 	%r22, %r21, %r105;
	shl.b32 	%r106, %r22, 2;
	mov.u32 	%r107, _ZZ21smooth_process_kernelPKfS0_S0_S0_S0_S0_S0_ffiiiffS0_PfS1_iE10sh_x_other;
	add.s32 	%r108, %r107, %r106;
	ld.shared.f32 	%f29, [%r108];
	mov.u32 	%r109, _ZZ21smooth_process_kernelPKfS0_S0_S0_S0_S0_S0_ffiiiffS0_PfS1_iE10sh_y_other;
	add.s32 	%r110, %r109, %r106;
	ld.shared.f32 	%f30, [%r110];
	mov.u32 	%r111, _ZZ21smooth_process_kernelPKfS0_S0_S0_S0_S0_S0_ffiiiffS0_PfS1_iE10sh_z_other;
	add.s32 	%r112, %r111, %r106;
	ld.shared.f32 	%f31, [%r112];
	mul.f32 	%f221, %f30, %f30;
	fma.rn.f32 	%f222, %f29, %f29, %f221;
	fma.rn.f32 	%f32, %f31, %f31, %f222;
	mul.f32 	%f223, %f4, %f32;
	sqrt.rn.f32 	%f33, %f223;
	add.f32 	%f224, %f4, %f32;
	add.f32 	%f225, %f33, %f33;
	sub.f32 	%f339, %f224, %f225;
	setp.leu.f32 	%p20, %f33, 0f00000000;
	mov.f32 	%f354, 0f00000000;
	@%p20 bra 	$L__BB0_19;
	mul.f32 	%f227, %f2, %f30;
	fma.rn.f32 	%f228, %f1, %f29, %f227;
	fma.rn.f32 	%f229, %f3, %f31, %f228;
	div.rn.f32 	%f35, %f229, %f33;
	setp.ge.f32 	%p21, %f35, 0f3F800000;
	@%p21 bra 	$L__BB0_19;
	setp.gtu.f32 	%p22, %f35, 0fBF800000;
	@%p22 bra 	$L__BB0_18;
	mul.f32 	%f354, %f32, 0f411DE9E6;
	bra.uni 	$L__BB0_19;
$L__BB0_18:
	abs.f32 	%f230, %f35;
	fma.rn.f32 	%f231, %f230, 0fBF000000, 0f3F000000;
	rsqrt.approx.ftz.f32 	%f232, %f231;
	mul.f32 	%f233, %f231, %f232;
	mul.f32 	%f234, %f232, 0fBF000000;
	fma.rn.f32 	%f235, %f233, %f234, 0f3F000000;
	fma.rn.f32 	%f236, %f233, %f235, %f233;
	setp.eq.f32 	%p23, %f230, 0f3F800000;
	selp.f32 	%f237, 0f00000000, %f236, %p23;
	setp.gt.f32 	%p24, %f230, 0f3F0F5C29;
	selp.f32 	%f238, %f237, %f230, %p24;
	copysign.f32 	%f239, %f35, %f238;
	mul.f32 	%f240, %f239, %f239;
	fma.rn.f32 	%f241, %f240, 0f3D10ECEF, 0f3C8B1ABB;
	fma.rn.f32 	%f242, %f241, %f240, 0f3CFC028C;
	fma.rn.f32 	%f243, %f242, %f240, 0f3D372139;
	fma.rn.f32 	%f244, %f243, %f240, 0f3D9993DB;
	fma.rn.f32 	%f245, %f244, %f240, 0f3E2AAAC6;
	mul.f32 	%f246, %f240, %f245;
	fma.rn.f32 	%f247, %f246, %f239, %f239;
	neg.f32 	%f248, %f247;
	selp.f32 	%f249, %f247, %f248, %p24;
	fma.rn.f32 	%f250, 0f3F6EE581, 0f3FD774EB, %f249;
	setp.gt.f32 	%p25, %f35, 0f3F0F5C29;
	selp.f32 	%f251, %f247, %f250, %p25;
	add.f32 	%f252, %f251, %f251;
	selp.f32 	%f253, %f252, %f251, %p24;
	mul.f32 	%f254, %f253, %f253;
	mul.f32 	%f354, %f32, %f254;
$L__BB0_19:
	neg.f32 	%f256, %f354;
	mul.f32 	%f257, %f78, %f256;
	mul.f32 	%f258, %f79, %f339;
	sub.f32 	%f39, %f257, %f258;
	setp.lt.f32 	%p26, %f39, 0fC2AC0000;
	mov.f32 	%f347, 0f00000000;
	@%p26 bra 	$L__BB0_21;
	fma.rn.f32 	%f259, %f39, 0f3BBB989D, 0f3F000000;
	cvt.sat.f32.f32 	%f260, %f259;
	mov.f32 	%f261, 0f4B400001;
	mov.f32 	%f262, 0f437C0000;
	fma.rm.f32 	%f263, %f260, %f262, %f261;
	add.f32 	%f264, %f263, 0fCB40007F;
	neg.f32 	%f265, %f264;
	fma.rn.f32 	%f266, %f39, 0f3FB8AA3B, %f265;
	fma.rn.f32 	%f267, %f39, 0f32A57060, %f266;
	mov.b32 	%r113, %f263;
	shl.b32 	%r114, %r113, 23;
	mov.b32 	%f268, %r114;
	ex2.approx.ftz.f32 	%f269, %f267;
	mul.f32 	%f347, %f269, %f268;
$L__BB0_21:
	mov.u32 	%r116, _ZZ21smooth_process_kernelPKfS0_S0_S0_S0_S0_S0_ffiiiffS0_PfS1_iE15sh_integ_factor;
	add.s32 	%r117, %r116, %r106;
	ld.shared.f32 	%f270, [%r117];
	mul.f32 	%f271, %f347, %f270;
	add.f32 	%f356, %f356, %f271;
	mov.u32 	%r118, _ZZ21smooth_process_kernelPKfS0_S0_S0_S0_S0_S0_ffiiiffS0_PfS1_iE7sh_data;
	add.s32 	%r119, %r118, %r106;
	ld.shared.f32 	%f272, [%r119];
	fma.rn.f32 	%f357, %f272, %f271, %f357;
	setp.eq.s32 	%p27, %r142, 124;
	mov.f32 	%f348, 0f00000000;
	@%p27 bra 	$L__BB0_37;
	add.s32 	%r120, %r21, 1;
	mul.hi.u32 	%r121, %r120, 274877907;
	shr.u32 	%r122, %r121, 3;
	mul.lo.s32 	%r123, %r122, 125;
	sub.s32 	%r23, %r120, %r123;
	shl.b32 	%r124, %r23, 2;
	mov.u32 	%r125, _ZZ21smooth_process_kernelPKfS0_S0_S0_S0_S0_S0_ffiiiffS0_PfS1_iE10sh_x_other;
	add.s32 	%r126, %r125, %r124;
	ld.shared.f32 	%f44, [%r126];
	mov.u32 	%r127, _ZZ21smooth_process_kernelPKfS0_S0_S0_S0_S0_S0_ffiiiffS0_PfS1_iE10sh_y_other;
	add.s32 	%r128, %r127, %r124;
	ld.shared.f32 	%f45, [%r128];
	mov.u32 	%r129, _ZZ21smooth_process_kernelPKfS0_S0_S0_S0_S0_S0_ffiiiffS0_PfS1_iE10sh_z_other;
	add.s32 	%r130, %r129, %r124;
	ld.shared.f32 	%f46, [%r130];
	mul.f32 	%f274, %f45, %f45;
	fma.rn.f32 	%f275, %f44, %f44, %f274;
	fma.rn.f32 	%f47, %f46, %f46, %f275;
	mul.f32 	%f276, %f4, %f47;
	sqrt.rn.f32 	%f48, %f276;
	setp.leu.f32 	%p28, %f48, 0f00000000;
	@%p28 bra 	$L__BB0_27;
	mul.f32 	%f278, %f2, %f45;
	fma.rn.f32 	%f279, %f1, %f44, %f278;
	fma.rn.f32 	%f280, %f3, %f46, %f279;
	div.rn.f32 	%f49, %f280, %f48;
	setp.ge.f32 	%p29, %f49, 0f3F800000;
	@%p29 bra 	$L__BB0_27;
	setp.gtu.f32 	%p30, %f49, 0fBF800000;
	@%p30 bra 	$L__BB0_26;
	mul.f32 	%f348, %f47, 0f411DE9E6;
	bra.uni 	$L__BB0_27;
$L__BB0_26:
	abs.f32 	%f281, %f49;
	fma.rn.f32 	%f282, %f281, 0fBF000000, 0f3F000000;
	rsqrt.approx.ftz.f32 	%f283, %f282;
	mul.f32 	%f284, %f282, %f283;
	mul.f32 	%f285, %f283, 0fBF000000;
	fma.rn.f32 	%f286, %f284, %f285, 0f3F000000;
	fma.rn.f32 	%f287, %f284, %f286, %f284;
	setp.eq.f32 	%p31, %f281, 0f3F800000;
	selp.f32 	%f288, 0f00000000, %f287, %p31;
	setp.gt.f32 	%p32, %f281, 0f3F0F5C29;
	selp.f32 	%f289, %f288, %f281, %p32;
	copysign.f32 	%f290, %f49, %f289;
	mul.f32 	%f291, %f290, %f290;
	fma.rn.f32 	%f292, %f291, 0f3D10ECEF, 0f3C8B1ABB;
	fma.rn.f32 	%f293, %f292, %f291, 0f3CFC028C;
	fma.rn.f32 	%f294, %f293, %f291, 0f3D372139;
	fma.rn.f32 	%f295, %f294, %f291, 0f3D9993DB;
	fma.rn.f32 	%f296, %f295, %f291, 0f3E2AAAC6;
	mul.f32 	%f297, %f291, %f296;
	fma.rn.f32 	%f298, %f297, %f290, %f290;
	neg.f32 	%f299, %f298;
	selp.f32 	%f300, %f298, %f299, %p32;
	fma.rn.f32 	%f301, 0f3F6EE581, 0f3FD774EB, %f300;
	setp.gt.f32 	%p33, %f49, 0f3F0F5C29;
	selp.f32 	%f302, %f298, %f301, %p33;
	add.f32 	%f303, %f302, %f302;
	selp.f32 	%f304, %f303, %f302, %p32;
	mul.f32 	%f305, %f304, %f304;
	mul.f32 	%f348, %f47, %f305;
$L__BB0_27:
	neg.f32 	%f307, %f348;
	mul.f32 	%f308, %f78, %f307;
	add.f32 	%f309, %f48, %f48;
	add.f32 	%f310, %f4, %f47;
	sub.f32 	%f311, %f310, %f309;
	mul.f32 	%f312, %f79, %f311;
	sub.f32 	%f53, %f308, %f312;
	setp.lt.f32 	%p34, %f53, 0fC2AC0000;
	mov.f32 	%f349, 0f00000000;
	@%p34 bra 	$L__BB0_29;
	fma.rn.f32 	%f313, %f53, 0f3BBB989D, 0f3F000000;
	cvt.sat.f32.f32 	%f314, %f313;
	mov.f32 	%f315, 0f4B400001;
	mov.f32 	%f316, 0f437C0000;
	fma.rm.f32 	%f317, %f314, %f316, %f315;
	add.f32 	%f318, %f317, 0fCB40007F;
	neg.f32 	%f319, %f318;
	fma.rn.f32 	%f320, %f53, 0f3FB8AA3B, %f319;
	fma.rn.f32 	%f321, %f53, 0f32A57060, %f320;
	mov.b32 	%r131, %f317;
	shl.b32 	%r132, %r131, 23;
	mov.b32 	%f322, %r132;
	ex2.approx.ftz.f32 	%f323, %f321;
	mul.f32 	%f349, %f323, %f322;
$L__BB0_29:
	mov.u32 	%r134, _ZZ21smooth_process_kernelPKfS0_S0_S0_S0_S0_S0_ffiiiffS0_PfS1_iE15sh_integ_factor;
	add.s32 	%r135, %r134, %r124;
	ld.shared.f32 	%f324, [%r135];
	mul.f32 	%f325, %f349, %f324;
	add.f32 	%f356, %f356, %f325;
	mov.u32 	%r136, _ZZ21smooth_process_kernelPKfS0_S0_S0_S0_S0_S0_ffiiiffS0_PfS1_iE7sh_data;
	add.s32 	%r137, %r136, %r124;
	ld.shared.f32 	%f326, [%r137];
	fma.rn.f32 	%f357, %f326, %f325, %f357;
	add.s32 	%r142, %r142, 2;
	bra.uni 	$L__BB0_14;
$L__BB0_30:
	add.s32 	%r150, %r1, 1;
	sqrt.rn.f32 	%f26, %f4;
	mov.b32 	%r151, 4;
	mov.u32 	%r143, %r14;
	mov.u32 	%r144, %r13;
	mov.u32 	%r145, %r12;
	mov.u32 	%r146, %r11;
	mov.u32 	%r147, %r1;
	mov.u32 	%r148, %r10;
	mov.u32 	%r149, %r9;
$L__BB0_31:
	mul.hi.u32 	%r77, %r147, 274877907;
	shr.u32 	%r78, %r77, 3;
	mul.lo.s32 	%r34, %r78, -500;
	add.s32 	%r79, %r146, %r34;
	add.s32 	%r80, %r145, %r34;
	add.s32 	%r81, %r144, %r34;
	ld.shared.f32 	%f149, [%r81];
	ld.shared.f32 	%f150, [%r80];
	ld.shared.f32 	%f151, [%r79];
	mul.f32 	%f152, %f150, %f150;
	fma.rn.f32 	%f153, %f149, %f149, %f152;
	fma.rn.f32 	%f154, %f151, %f151, %f153;
	sqrt.rn.f32 	%f155, %f154;
	sub.f32 	%f156, %f155, %f26;
	mul.f32 	%f339, %f156, %f156;
	div.rn.f32 	%f157, %f155, %f26;
	mul.f32 	%f158, %f1, %f157;
	mul.f32 	%f159, %f2, %f157;
	mul.f32 	%f160, %f3, %f157;
	sub.f32 	%f161, %f149, %f158;
	sub.f32 	%f162, %f150, %f159;
	sub.f32 	%f163, %f151, %f160;
	mul.f32 	%f164, %f162, %f162;
	fma.rn.f32 	%f165, %f161, %f161, %f164;
	fma.rn.f32 	%f354, %f163, %f163, %f165;
	neg.f32 	%f166, %f354;
	mul.f32 	%f167, %f78, %f166;
	mul.f32 	%f168, %f79, %f339;
	sub.f32 	%f62, %f167, %f168;
	setp.lt.f32 	%p17, %f62, 0fC2AC0000;
	mov.f32 	%f352, 0f00000000;
	@%p17 bra 	$L__BB0_33;
	fma.rn.f32 	%f169, %f62, 0f3BBB989D, 0f3F000000;
	cvt.sat.f32.f32 	%f170, %f169;
	mov.f32 	%f171, 0f4B400001;
	mov.f32 	%f172, 0f437C0000;
	fma.rm.f32 	%f173, %f170, %f172, %f171;
	add.f32 	%f174, %f173, 0fCB40007F;
	neg.f32 	%f175, %f174;
	fma.rn.f32 	%f176, %f62, 0f3FB8AA3B, %f175;
	fma.rn.f32 	%f177, %f62, 0f32A57060, %f176;
	mov.b32 	%r82, %f173;
	shl.b32 	%r83, %r82, 23;
	mov.b32 	%f178, %r83;
	ex2.approx.ftz.f32 	%f179, %f177;
	mul.f32 	%f352, %f179, %f178;
$L__BB0_33:
	add.s32 	%r84, %r148, %r34;
	ld.shared.f32 	%f180, [%r84];
	mul.f32 	%f181, %f352, %f180;
	add.f32 	%f356, %f356, %f181;
	add.s32 	%r85, %r143, %r34;
	ld.shared.f32 	%f182, [%r85];
	fma.rn.f32 	%f357, %f182, %f181, %f357;
	setp.eq.s32 	%p18, %r151, 500;
	@%p18 bra 	$L__BB0_37;
	mul.hi.u32 	%r86, %r150, 274877907;
	shr.u32 	%r87, %r86, 3;
	mul.lo.s32 	%r88, %r87, 500;
	sub.s32 	%r89, %r149, %r88;
	add.s32 	%r35, %r89, 4;
	mov.u32 	%r90, _ZZ21smooth_process_kernelPKfS0_S0_S0_S0_S0_S0_ffiiiffS0_PfS1_iE10sh_x_other;
	add.s32 	%r91, %r90, %r35;
	ld.shared.f32 	%f184, [%r91];
	mov.u32 	%r92, _ZZ21smooth_process_kernelPKfS0_S0_S0_S0_S0_S0_ffiiiffS0_PfS1_iE10sh_y_other;
	add.s32 	%r93, %r92, %r35;
	ld.shared.f32 	%f185, [%r93];
	mov.u32 	%r94, _ZZ21smooth_process_kernelPKfS0_S0_S0_S0_S0_S0_ffiiiffS0_PfS1_iE10sh_z_other;
	add.s32 	%r95, %r94, %r35;
	ld.shared.f32 	%f186, [%r95];
	mul.f32 	%f187, %f185, %f185;
	fma.rn.f32 	%f188, %f184, %f184, %f187;
	fma.rn.f32 	%f189, %f186, %f186, %f188;
	sqrt.rn.f32 	%f190, %f189;
	sub.f32 	%f191, %f190, %f26;
	div.rn.f32 	%f192, %f190, %f26;
	mul.f32 	%f193, %f1, %f192;
	mul.f32 	%f194, %f2, %f192;
	mul.f32 	%f195, %f3, %f192;
	sub.f32 	%f196, %f184, %f193;
	sub.f32 	%f197, %f185, %f194;
	sub.f32 	%f198, %f186, %f195;
	mul.f32 	%f199, %f197, %f197;
	fma.rn.f32 	%f200, %f196, %f196, %f199;
	fma.rn.f32 	%f201, %f198, %f198, %f200;
	mul.f32 	%f202, %f191, %f191;
	neg.f32 	%f203, %f201;
	mul.f32 	%f204, %f78, %f203;
	mul.f32 	%f205, %f79, %f202;
	sub.f32 	%f67, %f204, %f205;
	setp.lt.f32 	%p19, %f67, 0fC2AC0000;
	mov.f32 	%f353, 0f00000000;
	@%p19 bra 	$L__BB0_36;
	fma.rn.f32 	%f206, %f67, 0f3BBB989D, 0f3F000000;
	cvt.sat.f32.f32 	%f207, %f206;
	mov.f32 	%f208, 0f4B400001;
	mov.f32 	%f209, 0f437C0000;
	fma.rm.f32 	%f210, %f207, %f209, %f208;
	add.f32 	%f211, %f210, 0fCB40007F;
	neg.f32 	%f212, %f211;
	fma.rn.f32 	%f213, %f67, 0f3FB8AA3B, %f212;
	fma.rn.f32 	%f214, %f67, 0f32A57060, %f213;
	mov.b32 	%r96, %f210;
	shl.b32 	%r97, %r96, 23;
	mov.b32 	%f215, %r97;
	ex2.approx.ftz.f32 	%f216, %f214;
	mul.f32 	%f353, %f216, %f215;
$L__BB0_36:
	mov.u32 	%r98, _ZZ21smooth_process_kernelPKfS0_S0_S0_S0_S0_S0_ffiiiffS0_PfS1_iE15sh_integ_factor;
	add.s32 	%r99, %r98, %r35;
	ld.shared.f32 	%f217, [%r99];
	mul.f32 	%f218, %f353, %f217;
	add.f32 	%f356, %f356, %f218;
	mov.u32 	%r100, _ZZ21smooth_process_kernelPKfS0_S0_S0_S0_S0_S0_ffiiiffS0_PfS1_iE7sh_data;
	add.s32 	%r101, %r100, %r35;
	ld.shared.f32 	%f219, [%r101];
	fma.rn.f32 	%f357, %f219, %f218, %f357;
	add.s32 	%r151, %r151, 8;
	add.s32 	%r150, %r150, 2;
	add.s32 	%r149, %r149, 8;
	add.s32 	%r148, %r148, 8;
	add.s32 	%r147, %r147, 2;
	add.s32 	%r146, %r146, 8;
	add.s32 	%r145, %r145, 8;
	add.s32 	%r144, %r144, 8;
	add.s32 	%r143, %r143, 8;
	bra.uni 	$L__BB0_31;
$L__BB0_37:
	add.s32 	%r141, %r141, 1;
	setp.ne.s32 	%p35, %r141, 125;
	@%p35 bra 	$L__BB0_11;
	add.s32 	%r46, %r140, 1;
	setp.ne.s32 	%p36, %r140, %r3;
	mov.u32 	%r140, %r46;
	@%p36 bra 	$L__BB0_2;
$L__BB0_39:
	cvta.to.global.u64 	%rd33, %rd8;
	cvta.to.global.u64 	%rd34, %rd9;
	mul.lo.s32 	%r138, %r47, %r48;
	mad.lo.s32 	%r139, %r138, 125, %r2;
	mul.wide.s32 	%rd35, %r139, 4;
	add.s64 	%rd36, %rd33, %rd35;
	ld.global.f32 	%f327, [%rd36];
	add.f32 	%f328, %f357, %f327;
	st.global.f32 	[%rd36], %f328;
	mul.wide.s32 	%rd37, %r2, 4;
	add.s64 	%rd38, %rd34, %rd37;
	ld.global.f32 	%f329, [%rd38];
	add.f32 	%f330, %f356, %f329;
	st.global.f32 	[%rd38], %f330;
	ret;

}


// ===== COMPILED SASS (sm_100) =====

	.target	sm_100

	.elftype	@"ET_EXEC"


//--------------------- .note.nv.tkinfo           --------------------------
	.section	.note.nv.tkinfo,"",@"SHT_NOTE"
	.sectionflags	@"SHF_NOTE_NV_TKINFO"
	.tkinfo
        /*0018*/ 	.word	0x00000002
        /*0030*/ 	.string	""
        /*0030*/ 	.string	"ptxas"
        /*0030*/ 	.string	"Cuda compilation tools, release 13.0, V13.0.88"
        /*0030*/ 	.string	"Build cuda_13.0.r13.0/compiler.36424714_0"
        /*0030*/ 	.string	"-arch sm_100 -m 64 "



//--------------------- .note.nv.cuinfo           --------------------------
	.section	.note.nv.cuinfo,"",@"SHT_NOTE"
	.sectionflags	@"SHF_NOTE_NV_CUINFO"
        /*0018*/ 	.short	0x0002
        /*001a*/ 	.short	0x0064
        /*001c*/ 	.short	0x0082
	.zero		2


//--------------------- .nv.info                  --------------------------
	.section	.nv.info,"",@"SHT_CUDA_INFO"
	.align	4


	//----- nvinfo : EIATTR_REGCOUNT
	.align		4
        /*0000*/ 	.byte	0x04, 0x2f
        /*0002*/ 	.short	(.L_1 - .L_0)
	.align		4
.L_0:
        /*0004*/ 	.word	index@(_Z21smooth_process_kernelPKfS0_S0_S0_S0_S0_S0_ffiiiffS0_PfS1_i)
        /*0008*/ 	.word	0x0000002a


	//----- nvinfo : EIATTR_FRAME_SIZE
	.align		4
.L_1:
        /*000c*/ 	.byte	0x04, 0x11
        /*000e*/ 	.short	(.L_3 - .L_2)
	.align		4
.L_2:
        /*0010*/ 	.word	index@($__internal_1_$__cuda_sm3x_div_rn_noftz_f32_slowpath)
        /*0014*/ 	.word	0x00000000


	//----- nvinfo : EIATTR_FRAME_SIZE
	.align		4
.L_3:
        /*0018*/ 	.byte	0x04, 0x11
        /*001a*/ 	.short	(.L_5 - .L_4)
	.align		4
.L_4:
        /*001c*/ 	.word	index@($__internal_0_$__cuda_sm20_sqrt_rn_f32_slowpath)
        /*0020*/ 	.word	0x00000000


	//----- nvinfo : EIATTR_FRAME_SIZE
	.align		4
.L_5:
        /*0024*/ 	.byte	0x04, 0x11
        /*0026*/ 	.short	(.L_7 - .L_6)
	.align		4
.L_6:
        /*0028*/ 	.word	index@(_Z21smooth_process_kernelPKfS0_S0_S0_S0_S0_S0_ffiiiffS0_PfS1_i)
        /*002c*/ 	.word	0x00000000


	//----- nvinfo : EIATTR_MIN_STACK_SIZE
	.align		4
.L_7:
        /*0030*/ 	.byte	0x04, 0x12
        /*0032*/ 	.short	(.L_9 - .L_8)
	.align		4
.L_8:
        /*0034*/ 	.word	index@(_Z21smooth_process_kernelPKfS0_S0_S0_S0_S0_S0_ffiiiffS0_PfS1_i)
        /*0038*/ 	.word	0x00000000
.L_9:


//--------------------- .nv.compat                --------------------------
	.section	.nv.compat,"",@"SHT_CUDA_COMPAT_INFO"
	.align	4
        /*0000*/ 	.byte	0x02, 0x09, 0x00, 0x00, 0x02, 0x02, 0x01, 0x00, 0x02, 0x05, 0x05, 0x00, 0x03, 0x07, 0x01, 0x01
        /*0010*/ 	.byte	0x02, 0x03, 0x00, 0x00, 0x02, 0x06, 0x01, 0x00, 0x04, 0x0b, 0x08, 0x00, 0x01, 0x00, 0x00, 0x00
        /*0020*/ 	.byte	0x00, 0x00, 0x00, 0x00


//--------------------- .nv.info._Z21smooth_process_kernelPKfS0_S0_S0_S0_S0_S0_ffiiiffS0_PfS1_i --------------------------
	.section	.nv.info._Z21smooth_process_kernelPKfS0_S0_S0_S0_S0_S0_ffiiiffS0_PfS1_i,"",@"SHT_CUDA_INFO"
	.sectionflags	@""
	.align	4


	//----- nvinfo : EIATTR_CUDA_API_VERSION
	.align		4
        /*0000*/ 	.byte	0x04, 0x37
        /*0002*/ 	.short	(.L_11 - .L_10)
.L_10:
        /*0004*/ 	.word	0x00000082


	//----- nvinfo : EIATTR_KPARAM_INFO
	.align		4
.L_11:
        /*0008*/ 	.byte	0x04, 0x17
        /*000a*/ 	.short	(.L_13 - .L_12)
.L_12:
        /*000c*/ 	.word	0x00000000
        /*0010*/ 	.short	0x0011
        /*0012*/ 	.short	0x0070
        /*0014*/ 	.byte	0x00, 0xf0, 0x11, 0x00


	//----- nvinfo : EIATTR_KPARAM_INFO
	.align		4
.L_13:
        /*0018*/ 	.byte	0x04, 0x17
        /*001a*/ 	.short	(.L_15 - .L_14)
.L_14:
        /*001c*/ 	.word	0x00000000
        /*0020*/ 	.short	0x0010
        /*0022*/ 	.short	0x0068
        /*0024*/ 	.byte	0x00, 0xf5, 0x21, 0x00


	//----- nvinfo : EIATTR_KPARAM_INFO
	.align		4
.L_15:
        /*0028*/ 	.byte	0x04, 0x17
        /*002a*/ 	.short	(.L_17 - .L_16)
.L_16:
        /*002c*/ 	.word	0x00000000
        /*0030*/ 	.short	0x000f
        /*0032*/ 	.short	0x0060
        /*0034*/ 	.byte	0x00, 0xf5, 0x21, 0x00


	//----- nvinfo : EIATTR_KPARAM_INFO
	.align		4
.L_17:
        /*0038*/ 	.byte	0x04, 0x17
        /*003a*/ 	.short	(.L_19 - .L_18)
.L_18:
        /*003c*/ 	.word	0x00000000
        /*0040*/ 	.short	0x000e
        /*0042*/ 	.short	0x0058
        /*0044*/ 	.byte	0x00, 0xf5, 0x21, 0x00


	//----- nvinfo : EIATTR_KPARAM_INFO
	.align		4
.L_19:
        /*0048*/ 	.byte	0x04, 0x17
        /*004a*/ 	.short	(.L_21 - .L_20)
.L_20:
        /*004c*/ 	.word	0x00000000
        /*0050*/ 	.short	0x000d
        /*0052*/ 	.short	0x0050
        /*0054*/ 	.byte	0x00, 0xf0, 0x11, 0x00


	//----- nvinfo : EIATTR_KPARAM_INFO
	.align		4
.L_21:
        /*0058*/ 	.byte	0x04, 0x17
        /*005a*/ 	.short	(.L_23 - .L_22)
.L_22:
        /*005c*/ 	.word	0x00000000
        /*0060*/ 	.short	0x000c
        /*0062*/ 	.short	0x004c
        /*0064*/ 	.byte	0x00, 0xf0, 0x11, 0x00


	//----- nvinfo : EIATTR_KPARAM_INFO
	.align		4
.L_23:
        /*0068*/ 	.byte	0x04, 0x17
        /*006a*/ 	.short	(.L_25 - .L_24)
.L_24:
        /*006c*/ 	.word	0x00000000
        /*0070*/ 	.short	0x000b
        /*0072*/ 	.short	0x0048
        /*0074*/ 	.byte	0x00, 0xf0, 0x11, 0x00


	//----- nvinfo : EIATTR_KPARAM_INFO
	.align		4
.L_25:
        /*0078*/ 	.byte	0x04, 0x17
        /*007a*/ 	.short	(.L_27 - .L_26)
.L_26:
        /*007c*/ 	.word	0x00000000
        /*0080*/ 	.short	0x000a
        /*0082*/ 	.short	0x0044
        /*0084*/ 	.byte	0x00, 0xf0, 0x11, 0x00


	//----- nvinfo : EIATTR_KPARAM_INFO
	.align		4
.L_27:
        /*0088*/ 	.byte	0x04, 0x17
        /*008a*/ 	.short	(.L_29 - .L_28)
.L_28:
        /*008c*/ 	.word	0x00000000
        /*0090*/ 	.short	0x0009
        /*0092*/ 	.short	0x0040
        /*0094*/ 	.byte	0x00, 0xf0, 0x11, 0x00


	//----- nvinfo : EIATTR_KPARAM_INFO
	.align		4
.L_29:
        /*0098*/ 	.byte	0x04, 0x17
        /*009a*/ 	.short	(.L_31 - .L_30)
.L_30:
        /*009c*/ 	.word	0x00000000
        /*00a0*/ 	.short	0x0008
        /*00a2*/ 	.short	0x003c
        /*00a4*/ 	.byte	0x00, 0xf0, 0x11, 0x00


	//----- nvinfo : EIATTR_KPARAM_INFO
	.align		4
.L_31:
        /*00a8*/ 	.byte	0x04, 0x17
        /*00aa*/ 	.short	(.L_33 - .L_32)
.L_32:
        /*00ac*/ 	.word	0x00000000
        /*00b0*/ 	.short	0x0007
        /*00b2*/ 	.short	0x0038
        /*00b4*/ 	.byte	0x00, 0xf0, 0x11, 0x00


	//----- nvinfo : EIATTR_KPARAM_INFO
	.align		4
.L_33:
        /*00b8*/ 	.byte	0x04, 0x17
        /*00ba*/ 	.short	(.L_35 - .L_34)
.L_34:
        /*00bc*/ 	.word	0x00000000
        /*00c0*/ 	.short	0x0006
        /*00c2*/ 	.short	0x0030
        /*00c4*/ 	.byte	0x00, 0xf5, 0x21, 0x00


	//----- nvinfo : EIATTR_KPARAM_INFO
	.align		4
.L_35:
        /*00c8*/ 	.byte	0x04, 0x17
        /*00ca*/ 	.short	(.L_37 - .L_36)
.L_36:
        /*00cc*/ 	.word	0x00000000
        /*00d0*/ 	.short	0x0005
        /*00d2*/ 	.short	0x0028
        /*00d4*/ 	.byte	0x00, 0xf5, 0x21, 0x00


	//----- nvinfo : EIATTR_KPARAM_INFO
	.align		4
.L_37:
        /*00d8*/ 	.byte	0x04, 0x17
        /*00da*/ 	.short	(.L_39 - .L_38)
.L_38:
        /*00dc*/ 	.word	0x00000000
        /*00e0*/ 	.short	0x0004
        /*00e2*/ 	.short	0x0020
        /*00e4*/ 	.byte	0x00, 0xf5, 0x21, 0x00


	//----- nvinfo : EIATTR_KPARAM_INFO
	.align		4
.L_39:
        /*00e8*/ 	.byte	0x04, 0x17
        /*00ea*/ 	.short	(.L_41 - .L_40)
.L_40:
        /*00ec*/ 	.word	0x00000000
        /*00f0*/ 	.short	0x0003
        /*00f2*/ 	.short	0x0018
        /*00f4*/ 	.byte	0x00, 0xf5, 0x21, 0x00


	//----- nvinfo : EIATTR_KPARAM_INFO
	.align		4
.L_41:
        /*00f8*/ 	.byte	0x04, 0x17
        /*00fa*/ 	.short	(.L_43 - .L_42)
.L_42:
        /*00fc*/ 	.word	0x00000000
        /*0100*/ 	.short	0x0002
        /*0102*/ 	.short	0x0010
        /*0104*/ 	.byte	0x00, 0xf5, 0x21, 0x00


	//----- nvinfo : EIATTR_KPARAM_INFO
	.align		4
.L_43:
        /*0108*/ 	.byte	0x04, 0x17
        /*010a*/ 	.short	(.L_45 - .L_44)
.L_44:
        /*010c*/ 	.word	0x00000000
        /*0110*/ 	.short	0x0001
        /*0112*/ 	.short	0x0008
        /*0114*/ 	.byte	0x00, 0xf5, 0x21, 0x00


	//----- nvinfo : EIATTR_KPARAM_INFO
	.align		4
.L_45:
        /*0118*/ 	.byte	0x04, 0x17
        /*011a*/ 	.short	(.L_47 - .L_46)
.L_46:
        /*011c*/ 	.word	0x00000000
        /*0120*/ 	.short	0x0000
        /*0122*/ 	.short	0x0000
        /*0124*/ 	.byte	0x00, 0xf5, 0x21, 0x00


	//----- nvinfo : EIATTR_SPARSE_MMA_MASK
	.align		4
.L_47:
        /*0128*/ 	.byte	0x03, 0x50
        /*012a*/ 	.short	0x0000


	//----- nvinfo : EIATTR_MAXREG_COUNT
	.align		4
        /*012c*/ 	.byte	0x03, 0x1b
        /*012e*/ 	.short	0x00ff


	//----- nvinfo : EIATTR_NUM_BARRIERS
	.align		4
        /*0130*/ 	.byte	0x02, 0x4c
        /*0132*/ 	.byte	0x01
	.zero		1


	//----- nvinfo : EIATTR_MERCURY_ISA_VERSION
	.align		4
        /*0134*/ 	.byte	0x03, 0x5f
        /*0136*/ 	.short	0x0101


	//----- nvinfo : EIATTR_VRC_CTA_INIT_COUNT
	.align		4
        /*0138*/ 	.byte	0x02, 0x4a
	.zero		1
	.zero		1


	//----- nvinfo : EIATTR_EXIT_INSTR_OFFSETS
	.align		4
        /*013c*/ 	.byte	0x04, 0x1c
        /*013e*/ 	.short	(.L_49 - .L_48)


	//   ....[0]....
.L_48:
        /*0140*/ 	.word	0x00002c90


	//----- nvinfo : EIATTR_CRS_STACK_SIZE
	.align		4
.L_49:
        /*0144*/ 	.byte	0x04, 0x1e
        /*0146*/ 	.short	(.L_51 - .L_50)
.L_50:
        /*0148*/ 	.word	0x00000000


	//----- nvinfo : EIATTR_CBANK_PARAM_SIZE
	.align		4
.L_51:
        /*014c*/ 	.byte	0x03, 0x19
        /*014e*/ 	.short	0x0074


	//----- nvinfo : EIATTR_PARAM_CBANK
	.align		4
        /*0150*/ 	.byte	0x04, 0x0a
        /*0152*/ 	.short	(.L_53 - .L_52)
	.align		4
.L_52:
        /*0154*/ 	.word	index@(.nv.constant0._Z21smooth_process_kernelPKfS0_S0_S0_S0_S0_S0_ffiiiffS0_PfS1_i)
        /*0158*/ 	.short	0x0380
        /*015a*/ 	.short	0x0074


	//----- nvinfo : EIATTR_SW_WAR
	.align		4
.L_53:
        /*015c*/ 	.byte	0x04, 0x36
        /*015e*/ 	.short	(.L_55 - .L_54)
.L_54:
        /*0160*/ 	.word	0x00000008
.L_55:


//--------------------- .nv.callgraph             --------------------------
	.section	.nv.callgraph,"",@"SHT_CUDA_CALLGRAPH"
	.align	4
	.sectionentsize	8
	.align		4
        /*0000*/ 	.word	0x00000000
	.align		4
        /*0004*/ 	.word	0xffffffff
	.align		4
        /*0008*/ 	.word	0x00000000
	.align		4
        /*000c*/ 	.word	0xfffffffe
	.align		4
        /*0010*/ 	.word	0x00000000
	.align		4
        /*0014*/ 	.word	0xfffffffd
	.align		4
        /*0018*/ 	.word	0x00000000
	.align		4
        /*001c*/ 	.word	0xfffffffc


//--------------------- .text._Z21smooth_process_kernelPKfS0_S0_S0_S0_S0_S0_ffiiiffS0_PfS1_i --------------------------
	.section	.text._Z21smooth_process_kernelPKfS0_S0_S0_S0_S0_S0_ffiiiffS0_PfS1_i,"ax",@progbits
	.align	128
        .global         _Z21smooth_process_kernelPKfS0_S0_S0_S0_S0_S0_ffiiiffS0_PfS1_i
        .type           _Z21smooth_process_kernelPKfS0_S0_S0_S0_S0_S0_ffiiiffS0_PfS1_i,@function
        .size           _Z21smooth_process_kernelPKfS0_S0_S0_S0_S0_S0_ffiiiffS0_PfS1_i,(.L_x_73 - _Z21smooth_process_kernelPKfS0_S0_S0_S0_S0_S0_ffiiiffS0_PfS1_i)
        .other          _Z21smooth_process_kernelPKfS0_S0_S0_S0_S0_S0_ffiiiffS0_PfS1_i,@"STO_CUDA_ENTRY STV_DEFAULT"
_Z21smooth_process_kernelPKfS0_S0_S0_S0_S0_S0_ffiiiffS0_PfS1_i:
.text._Z21smooth_process_kernelPKfS0_S0_S0_S0_S0_S0_ffiiiffS0_PfS1_i:
[----:B------:R-:W-:Y:S01]  /*0000*/  LDC R1, c[0x0][0x37c] ;  /* 0x0000df00ff017b82 */ /* 0x000fe20000000800 */
[----:B------:R-:W0:Y:S07]  /*0010*/  S2R R5, SR_CTAID.Y ;  /* 0x0000000000057919 */ /* 0x000e2e0000002600 */
[----:B------:R-:W0:Y:S01]  /*0020*/  S2UR UR4, SR_CTAID.X ;  /* 0x00000000000479c3 */ /* 0x000e220000002500 */
[----:B------:R-:W1:Y:S01]  /*0030*/  LDCU.64 UR18, c[0x0][0x358] ;  /* 0x00006b00ff1277ac */ /* 0x000e620008000a00 */
[----:B------:R-:W2:Y:S06]  /*0040*/  S2R R4, SR_TID.X ;  /* 0x0000000000047919 */ /* 0x000eac0000002100 */
[----:B------:R-:W0:Y:S08]  /*0050*/  LDC R0, c[0x0][0x370] ;  /* 0x0000dc00ff007b82 */ /* 0x000e300000000800 */
[----:B------:R-:W3:Y:S08]  /*0060*/  LDC.64 R2, c[0x0][0x380] ;  /* 0x0000e000ff027b82 */ /* 0x000ef00000000a00 */
[----:B------:R-:W4:Y:S08]  /*0070*/  LDC.64 R12, c[0x0][0x388] ;  /* 0x0000e200ff0c7b82 */ /* 0x000f300000000a00 */
[----:B------:R-:W4:Y:S01]  /*0080*/  LDC.64 R14, c[0x0][0x390] ;  /* 0x0000e400ff0e7b82 */ /* 0x000f220000000a00 */
[----:B0-----:R-:W-:Y:S01]  /*0090*/  IMAD R5, R5, R0, UR4 ;  /* 0x0000000405057e24 */ /* 0x001fe2000f8e0200 */
[----:B------:R-:W0:Y:S03]  /*00a0*/  LDCU UR4, c[0x0][0x3c8] ;  /* 0x00007900ff0477ac */ /* 0x000e260008000800 */
[----:B--2---:R-:W-:-:S04]  /*00b0*/  IMAD R5, R5, 0x7d, R4 ;  /* 0x0000007d05057824 */ /* 0x004fc800078e0204 */
[----:B---3--:R-:W-:-:S05]  /*00c0*/  IMAD.WIDE R2, R5, 0x4, R2 ;  /* 0x0000000405027825 */ /* 0x008fca00078e0202 */
[----:B-1----:R1:W5:Y:S01]  /*00d0*/  LDG.E R6, desc[UR18][R2.64] ;  /* 0x0000001202067981 */ /* 0x002362000c1e1900 */
[----:B----4-:R-:W-:-:S05]  /*00e0*/  IMAD.WIDE R12, R5, 0x4, R12 ;  /* 0x00000004050c7825 */ /* 0x010fca00078e020c */
[----:B------:R1:W5:Y:S01]  /*00f0*/  LDG.E R7, desc[UR18][R12.64] ;  /* 0x000000120c077981 */ /* 0x000362000c1e1900 */
[----:B------:R-:W-:-:S05]  /*0100*/  IMAD.WIDE R14, R5, 0x4, R14 ;  /* 0x00000004050e7825 */ /* 0x000fca00078e020e */
[----:B------:R1:W5:Y:S01]  /*0110*/  LDG.E R8, desc[UR18][R14.64] ;  /* 0x000000120e087981 */ /* 0x000362000c1e1900 */
[----:B0-----:R-:W-:Y:S01]  /*0120*/  UISETP.GE.AND UP0, UPT, UR4, -0x7c, UPT ;  /* 0xffffff840400788c */ /* 0x001fe2000bf06270 */
[----:B------:R-:W-:Y:S01]  /*0130*/  HFMA2 R9, -RZ, RZ, 0, 0 ;  /* 0x00000000ff097431 */ /* 0x000fe200000001ff */
[----:B------:R-:W-:Y:S01]  /*0140*/  MOV R10, RZ ;  /* 0x000000ff000a7202 */ /* 0x000fe20000000f00 */
[----:B------:R-:W-:Y:S06]  /*0150*/  BAR.SYNC.DEFER_BLOCKING 0x0 ;  /* 0x0000000000007b1d */ /* 0x000fec0000010000 */
[----:B-1----:R-:W-:Y:S05]  /*0160*/  BRA.U !UP0, `(.L_x_0) ;  /* 0x0000002908947547 */ /* 0x002fea000b800000 */
[----:B------:R-:W0:Y:S01]  /*0170*/  S2UR UR12, SR_CgaCtaId ;  /* 0x00000000000c79c3 */ /* 0x000e220000008800 */
[----:B------:R-:W-:Y:S01]  /*0180*/  UMOV UR6, 0x400 ;  /* 0x0000040000067882 */ /* 0x000fe20000000000 */
[----:B------:R-:W-:Y:S01]  /*0190*/  UIMAD.WIDE UR4, UR4, 0x10624dd3, URZ ;  /* 0x10624dd3040478a5 */ /* 0x000fe2000f8e02ff */
[----:B-----5:R-:W-:Y:S01]  /*01a0*/  FMUL R3, R7, R7 ;  /* 0x0000000707037220 */ /* 0x020fe20000400000 */
[----:B------:R-:W-:Y:S01]  /*01b0*/  UIADD3 UR7, UPT, UPT, UR6, 0x1f4, URZ ;  /* 0x000001f406077890 */ /* 0x000fe2000fffe0ff */
[----:B------:R-:W-:Y:S01]  /*01c0*/  SHF.L.U32 R11, R4, 0x2, RZ ;  /* 0x00000002040b7819 */ /* 0x000fe200000006ff */
[----:B------:R-:W-:Y:S01]  /*01d0*/  UIADD3 UR8, UPT, UPT, UR6, 0x3e8, URZ ;  /* 0x000003e806087890 */ /* 0x000fe2000fffe0ff */
[----:B------:R-:W-:Y:S01]  /*01e0*/  FFMA R3, R6, R6, R3 ;  /* 0x0000000606037223 */ /* 0x000fe20000000003 */
[----:B------:R-:W-:Y:S01]  /*01f0*/  UIADD3 UR9, UPT, UPT, UR6, 0x5dc, URZ ;  /* 0x000005dc06097890 */ /* 0x000fe2000fffe0ff */
[----:B------:R-:W-:Y:S01]  /*0200*/  MOV R10, RZ ;  /* 0x000000ff000a7202 */ /* 0x000fe20000000f00 */
[----:B------:R-:W-:Y:S01]  /*0210*/  UIADD3 UR10, UPT, UPT, UR6, 0x9c4, URZ ;  /* 0x000009c4060a7890 */ /* 0x000fe2000fffe0ff */
[----:B------:R-:W-:Y:S01]  /*0220*/  MOV R9, RZ ;  /* 0x000000ff00097202 */ /* 0x000fe20000000f00 */
[----:B------:R-:W-:Y:S01]  /*0230*/  UIADD3 UR6, UPT, UPT, UR6, 0x7d0, URZ ;  /* 0x000007d006067890 */ /* 0x000fe2000fffe0ff */
[----:B------:R-:W-:Y:S01]  /*0240*/  FFMA R12, R8, R8, R3 ;  /* 0x00000008080c7223 */ /* 0x000fe20000000003 */
[----:B------:R-:W-:-:S04]  /*0250*/  USHF.R.U32.HI UR4, URZ, 0x1f, UR5 ;  /* 0x0000001fff047899 */ /* 0x000fc80008011605 */
[----:B------:R-:W-:-:S03]  /*0260*/  ULEA.HI.SX32 UR11, UR5, UR4, 0x1d ;  /* 0x00000004050b7291 */ /* 0x000fc6000f8feaff */
[----:B------:R-:W-:Y:S01]  /*0270*/  UMOV UR4, URZ ;  /* 0x000000ff00047c82 */ /* 0x000fe20008000000 */
[----:B0-----:R-:W-:Y:S02]  /*0280*/  ULEA UR7, UR12, UR7, 0x18 ;  /* 0x000000070c077291 */ /* 0x001fe4000f8ec0ff */
[----:B------:R-:W-:Y:S02]  /*0290*/  ULEA UR8, UR12, UR8, 0x18 ;  /* 0x000000080c087291 */ /* 0x000fe4000f8ec0ff */
[----:B------:R-:W-:Y:S02]  /*02a0*/  ULEA UR9, UR12, UR9, 0x18 ;  /* 0x000000090c097291 */ /* 0x000fe4000f8ec0ff */
[----:B------:R-:W-:Y:S01]  /*02b0*/  ULEA UR10, UR12, UR10, 0x18 ;  /* 0x0000000a0c0a7291 */ /* 0x000fe2000f8ec0ff */
[C---:B------:R-:W-:Y:S01]  /*02c0*/  IADD3 R13, PT, PT, R11.reuse, UR7, RZ ;  /* 0x000000070b0d7c10 */ /* 0x040fe2000fffe0ff */
[----:B------:R-:W-:Y:S01]  /*02d0*/  ULEA UR12, UR12, UR6, 0x18 ;  /* 0x000000060c0c7291 */ /* 0x000fe2000f8ec0ff */
[----:B------:R-:W-:-:S02]  /*02e0*/  IADD3 R14, PT, PT, R11, UR8, RZ ;  /* 0x000000080b0e7c10 */ /* 0x000fc4000fffe0ff */
[C---:B------:R-:W-:Y:S02]  /*02f0*/  IADD3 R15, PT, PT, R11.reuse, UR9, RZ ;  /* 0x000000090b0f7c10 */ /* 0x040fe4000fffe0ff */
[C---:B------:R-:W-:Y:S02]  /*0300*/  IADD3 R16, PT, PT, R11.reuse, UR10, RZ ;  /* 0x0000000a0b107c10 */ /* 0x040fe4000fffe0ff */
[----:B------:R-:W-:-:S07]  /*0310*/  IADD3 R17, PT, PT, R11, UR12, RZ ;  /* 0x0000000c0b117c10 */ /* 0x000fce000fffe0ff */
.L_x_58:
[----:B------:R-:W0:Y:S01]  /*0320*/  LDCU UR5, c[0x0][0x3c8] ;  /* 0x00007900ff0577ac */ /* 0x000e220008000800 */
[----:B------:R-:W-:Y:S01]  /*0330*/  MOV R3, UR4 ;  /* 0x0000000400037c02 */ /* 0x000fe20008000f00 */
[----:B------:R-:W-:Y:S01]  /*0340*/  BSSY.RECONVERGENT B0, `(.L_x_1) ;  /* 0x000009a000007945 */ /* 0x000fe20003800200 */
[----:B------:R-:W-:Y:S01]  /*0350*/  UMOV UR13, UR4 ;  /* 0x00000004000d7c82 */ /* 0x000fe20008000000 */
[----:B------:R-:W-:Y:S02]  /*0360*/  UIADD3 UR4, UPT, UPT, UR4, 0x1, URZ ;  /* 0x0000000104047890 */ /* 0x000fe4000fffe0ff */
[----:B------:R-:W-:Y:S01]  /*0370*/  IMAD R18, R3, 0x7d, R4 ;  /* 0x0000007d03127824 */ /* 0x000fe200078e0204 */
[----:B------:R-:W-:Y:S01]  /*0380*/  UISETP.NE.AND UP0, UPT, UR13, UR11, UPT ;  /* 0x0000000b0d00728c */ /* 0x000fe2000bf05270 */
[----:B------:R-:W-:Y:S03]  /*0390*/  BAR.SYNC.DEFER_BLOCKING 0x0 ;  /* 0x0000000000007b1d */ /* 0x000fe60000010000 */
[----:B0-----:R-:W-:-:S13]  /*03a0*/  ISETP.GE.AND P0, PT, R18, UR5, PT ;  /* 0x0000000512007c0c */ /* 0x001fda000bf06270 */
[----:B------:R-:W-:Y:S05]  /*03b0*/  @P0 BRA `(.L_x_2) ;  /* 0x0000000800480947 */ /* 0x000fea0003800000 */
[----:B------:R-:W0:Y:S01]  /*03c0*/  LDC.64 R22, c[0x0][0x3a0] ;  /* 0x0000e800ff167b82 */ /* 0x000e220000000a00 */
[----:B------:R-:W-:Y:S01]  /*03d0*/  IMAD R25, R18, 0x7d, RZ ;  /* 0x0000007d12197824 */ /* 0x000fe200078e02ff */
[----:B------:R-:W1:Y:S06]  /*03e0*/  LDCU UR5, c[0x0][0x3f0] ;  /* 0x00007e00ff0577ac */ /* 0x000e6c0008000800 */
[----:B------:R-:W2:Y:S08]  /*03f0*/  LDC.64 R2, c[0x0][0x398] ;  /* 0x0000e600ff027b82 */ /* 0x000eb00000000a00 */
[----:B------:R-:W3:Y:S01]  /*0400*/  LDC.64 R20, c[0x0][0x3a8] ;  /* 0x0000ea00ff147b82 */ /* 0x000ee20000000a00 */
[----:B0-----:R-:W-:-:S05]  /*0410*/  IMAD.WIDE.U32 R22, R25, 0x4, R22 ;  /* 0x0000000419167825 */ /* 0x001fca00078e0016 */
[----:B------:R-:W4:Y:S01]  /*0420*/  LDG.E R26, desc[UR18][R22.64] ;  /* 0x00000012161a7981 */ /* 0x000f22000c1e1900 */
[----:B--2---:R-:W-:-:S03]  /*0430*/  IMAD.WIDE.U32 R2, R25, 0x4, R2 ;  /* 0x0000000419027825 */ /* 0x004fc600078e0002 */
[----:B------:R-:W4:Y:S04]  /*0440*/  LDG.E R27, desc[UR18][R22.64+0x1f0] ;  /* 0x0001f012161b7981 */ /* 0x000f28000c1e1900 */
[----:B------:R-:W2:Y:S01]  /*0450*/  LDG.E R0, desc[UR18][R2.64] ;  /* 0x0000001202007981 */ /* 0x000ea2000c1e1900 */
[----:B---3--:R-:W-:-:S03]  /*0460*/  IMAD.WIDE.U32 R24, R25, 0x4, R20 ;  /* 0x0000000419187825 */ /* 0x008fc600078e0014 */
[----:B------:R-:W2:Y:S04]  /*0470*/  LDG.E R19, desc[UR18][R2.64+0x1f0] ;  /* 0x0001f01202137981 */ /* 0x000ea8000c1e1900 */
[----:B------:R-:W3:Y:S04]  /*0480*/  LDG.E R21, desc[UR18][R24.64] ;  /* 0x0000001218157981 */ /* 0x000ee8000c1e1900 */
[----:B------:R-:W3:Y:S01]  /*0490*/  LDG.E R28, desc[UR18][R24.64+0x1f0] ;  /* 0x0001f012181c7981 */ /* 0x000ee2000c1e1900 */
[----:B-1----:R-:W-:Y:S01]  /*04a0*/  UISETP.NE.AND UP1, UPT, UR5, URZ, UPT ;  /* 0x000000ff0500728c */ /* 0x002fe2000bf25270 */
[----:B------:R-:W-:-:S02]  /*04b0*/  HFMA2 R29, -RZ, RZ, 0, 0 ;  /* 0x00000000ff1d7431 */ /* 0x000fc400000001ff */
[----:B----4-:R-:W-:-:S04]  /*04c0*/  FADD R20, R26, R27 ;  /* 0x0000001b1a147221 */ /* 0x010fc80000000000 */
[----:B------:R-:W-:Y:S01]  /*04d0*/  FMUL R20, R20, 0.5 ;  /* 0x3f00000014147820 */ /* 0x000fe20000400000 */
[----:B--2---:R-:W-:-:S03]  /*04e0*/  FADD R19, R0, R19 ;  /* 0x0000001300137221 */ /* 0x004fc60000000000 */
[----:B------:R-:W-:Y:S01]  /*04f0*/  FMUL R0, R20, R20 ;  /* 0x0000001414007220 */ /* 0x000fe20000400000 */
[----:B------:R-:W-:Y:S01]  /*0500*/  FMUL R19, R19, 0.5 ;  /* 0x3f00000013137820 */ /* 0x000fe20000400000 */
[----:B---3--:R-:W-:-:S03]  /*0510*/  FADD R21, R21, R28 ;  /* 0x0000001c15157221 */ /* 0x008fc60000000000 */
[----:B------:R-:W-:Y:S01]  /*0520*/  FFMA R0, R19, R19, R0 ;  /* 0x0000001313007223 */ /* 0x000fe20000000000 */
[----:B------:R-:W-:-:S04]  /*0530*/  FMUL R21, R21, 0.5 ;  /* 0x3f00000015157820 */ /* 0x000fc80000400000 */
[----:B------:R-:W-:Y:S01]  /*0540*/  FFMA R23, R21, R21, R0 ;  /* 0x0000001515177223 */ /* 0x000fe20000000000 */
[----:B------:R-:W-:Y:S06]  /*0550*/  BRA.U !UP1, `(.L_x_3) ;  /* 0x0000000109cc7547 */ /* 0x000fec000b800000 */
[----:B------:R-:W-:Y:S01]  /*0560*/  IADD3 R0, PT, PT, R12, -0xd000000, RZ ;  /* 0xf30000000c007810 */ /* 0x000fe20007ffe0ff */
[----:B------:R0:W1:Y:S01]  /*0570*/  MUFU.RSQ R3, R12 ;  /* 0x0000000c00037308 */ /* 0x0000620000001400 */
[----:B------:R-:W-:Y:S02]  /*0580*/  BSSY.RECONVERGENT B1, `(.L_x_4) ;  /* 0x000000c000017945 */ /* 0x000fe40003800200 */
[----:B------:R-:W-:-:S13]  /*0590*/  ISETP.GT.U32.AND P0, PT, R0, 0x727fffff, PT ;  /* 0x727fffff0000780c */ /* 0x000fda0003f04070 */
[----:B0-----:R-:W-:Y:S05]  /*05a0*/  @!P0 BRA `(.L_x_5) ;  /* 0x0000000000148947 */ /* 0x001fea0003800000 */
[----:B------:R-:W-:Y:S02]  /*05b0*/  MOV R0, R12 ;  /* 0x0000000c00007202 */ /* 0x000fe40000000f00 */
[----:B------:R-:W-:-:S07]  /*05c0*/  MOV R2, 0x5e0 ;  /* 0x000005e000027802 */ /* 0x000fce0000000f00 */
[----:B-1----:R-:W-:Y:S05]  /*05d0*/  CALL.REL.NOINC `($__internal_0_$__cuda_sm20_sqrt_rn_f32_slowpath) ;  /* 0x0000002400b07944 */ /* 0x002fea0003c00000 */
[----:B------:R-:W-:Y:S01]  /*05e0*/  MOV R3, R33 ;  /* 0x0000002100037202 */ /* 0x000fe20000000f00 */
[----:B------:R-:W-:Y:S06]  /*05f0*/  BRA `(.L_x_6) ;  /* 0x0000000000107947 */ /* 0x000fec0003800000 */
.L_x_5:
[----:B-1----:R-:W-:Y:S01]  /*0600*/  FMUL.FTZ R25, R12, R3 ;  /* 0x000000030c197220 */ /* 0x002fe20000410000 */
[----:B------:R-:W-:-:S03]  /*0610*/  FMUL.FTZ R3, R3, 0.5 ;  /* 0x3f00000003037820 */ /* 0x000fc60000410000 */
[----:B------:R-:W-:-:S04]  /*0620*/  FFMA R0, -R25, R25, R12 ;  /* 0x0000001919007223 */ /* 0x000fc8000000010c */
[----:B------:R-:W-:-:S07]  /*0630*/  FFMA R3, R0, R3, R25 ;  /* 0x0000000300037223 */ /* 0x000fce0000000019 */
.L_x_6:
[----:B------:R-:W-:Y:S05]  /*0640*/  BSYNC.RECONVERGENT B1 ;  /* 0x0000000000017941 */ /* 0x000fea0003800200 */
.L_x_4:
[----:B------:R-:W-:Y:S01]  /*0650*/  IADD3 R0, PT, PT, R23, -0xd000000, RZ ;  /* 0xf300000017007810 */ /* 0x000fe20007ffe0ff */
[----:B------:R0:W1:Y:S01]  /*0660*/  MUFU.RSQ R2, R23 ;  /* 0x0000001700027308 */ /* 0x0000620000001400 */
[----:B------:R-:W-:Y:S02]  /*0670*/  BSSY.RECONVERGENT B1, `(.L_x_7) ;  /* 0x000000b000017945 */ /* 0x000fe40003800200 */
[----:B------:R-:W-:-:S13]  /*0680*/  ISETP.GT.U32.AND P0, PT, R0, 0x727fffff, PT ;  /* 0x727fffff0000780c */ /* 0x000fda0003f04070 */
[----:B0-----:R-:W-:Y:S05]  /*0690*/  @!P0 BRA `(.L_x_8) ;  /* 0x0000000000108947 */ /* 0x001fea0003800000 */
[----:B------:R-:W-:Y:S02]  /*06a0*/  MOV R0, R23 ;  /* 0x0000001700007202 */ /* 0x000fe40000000f00 */
[----:B-1----:R-:W-:-:S07]  /*06b0*/  MOV R2, 0x6d0 ;  /* 0x000006d000027802 */ /* 0x002fce0000000f00 */
[----:B------:R-:W-:Y:S05]  /*06c0*/  CALL.REL.NOINC `($__internal_0_$__cuda_sm20_sqrt_rn_f32_slowpath) ;  /* 0x0000002400747944 */ /* 0x000fea0003c00000 */
[----:B------:R-:W-:Y:S05]  /*06d0*/  BRA `(.L_x_9) ;  /* 0x0000000000107947 */ /* 0x000fea0003800000 */
.L_x_8:
[----:B-1----:R-:W-:Y:S01]  /*06e0*/  FMUL.FTZ R0, R23, R2 ;  /* 0x0000000217007220 */ /* 0x002fe20000410000 */
[----:B------:R-:W-:-:S03]  /*06f0*/  FMUL.FTZ R33, R2, 0.5 ;  /* 0x3f00000002217820 */ /* 0x000fc60000410000 */
[----:B------:R-:W-:-:S04]  /*0700*/  FFMA R23, -R0, R0, R23 ;  /* 0x0000000000177223 */ /* 0x000fc80000000117 */
[----:B------:R-:W-:-:S07]  /*0710*/  FFMA R33, R23, R33, R0 ;  /* 0x0000002117217223 */ /* 0x000fce0000000000 */
.L_x_9:
[----:B------:R-:W-:Y:S05]  /*0720*/  BSYNC.RECONVERGENT B1 ;  /* 0x0000000000017941 */ /* 0x000fea0003800200 */
.L_x_7:
[----:B------:R-:W0:Y:S01]  /*0730*/  MUFU.RCP R0, R3 ;  /* 0x0000000300007308 */ /* 0x000e220000001000 */
[----:B------:R-:W-:Y:S01]  /*0740*/  FADD R28, R33, -R3 ;  /* 0x80000003211c7221 */ /* 0x000fe20000000000 */
[----:B------:R-:W-:Y:S03]  /*0750*/  BSSY.RECONVERGENT B1, `(.L_x_10) ;  /* 0x000000c000017945 */ /* 0x000fe60003800200 */
[----:B------:R-:W-:-:S03]  /*0760*/  FMUL R28, R28, R28 ;  /* 0x0000001c1c1c7220 */ /* 0x000fc60000400000 */
[----:B------:R-:W1:Y:S01]  /*0770*/  FCHK P0, R33, R3 ;  /* 0x0000000321007302 */ /* 0x000e620000000000 */
[----:B0-----:R-:W-:-:S04]  /*0780*/  FFMA R23, R0, -R3, 1 ;  /* 0x3f80000000177423 */ /* 0x001fc80000000803 */
[----:B------:R-:W-:-:S04]  /*0790*/  FFMA R0, R0, R23, R0 ;  /* 0x0000001700007223 */ /* 0x000fc80000000000 */
[----:B------:R-:W-:-:S04]  /*07a0*/  FFMA R2, R0, R33, RZ ;  /* 0x0000002100027223 */ /* 0x000fc800000000ff */
[----:B------:R-:W-:-:S04]  /*07b0*/  FFMA R23, R2, -R3, R33 ;  /* 0x8000000302177223 */ /* 0x000fc80000000021 */
[----:B------:R-:W-:Y:S01]  /*07c0*/  FFMA R0, R0, R23, R2 ;  /* 0x0000001700007223 */ /* 0x000fe20000000002 */
[----:B-1----:R-:W-:Y:S06]  /*07d0*/  @!P0 BRA `(.L_x_11) ;  /* 0x00000000000c8947 */ /* 0x002fec0003800000 */
[----:B------:R-:W-:Y:S02]  /*07e0*/  MOV R0, R33 ;  /* 0x0000002100007202 */ /* 0x000fe40000000f00 */
[----:B------:R-:W-:-:S07]  /*07f0*/  MOV R2, 0x810 ;  /* 0x0000081000027802 */ /* 0x000fce0000000f00 */
[----:B------:R-:W-:Y:S05]  /*0800*/  CALL.REL.NOINC `($__internal_1_$__cuda_sm3x_div_rn_noftz_f32_slowpath) ;  /* 0x00000024007c7944 */ /* 0x000fea0003c00000 */
.L_x_11:
[----:B------:R-:W-:Y:S05]  /*0810*/  BSYNC.RECONVERGENT B1 ;  /* 0x0000000000017941 */ /* 0x000fea0003800200 */
.L_x_10:
[-C--:B------:R-:W-:Y:S01]  /*0820*/  FFMA R20, -R7, R0.reuse, R20 ;  /* 0x0000000007147223 */ /* 0x080fe20000000114 */
[-C--:B------:R-:W-:Y:S01]  /*0830*/  FFMA R19, -R6, R0.reuse, R19 ;  /* 0x0000000006137223 */ /* 0x080fe20000000113 */
[----:B------:R-:W-:Y:S02]  /*0840*/  FFMA R0, -R8, R0, R21 ;  /* 0x0000000008007223 */ /* 0x000fe40000000115 */
[----:B------:R-:W-:-:S04]  /*0850*/  FMUL R20, R20, R20 ;  /* 0x0000001414147220 */ /* 0x000fc80000400000 */
[----:B------:R-:W-:-:S04]  /*0860*/  FFMA R19, R19, R19, R20 ;  /* 0x0000001313137223 */ /* 0x000fc80000000014 */
[----:B------:R-:W-:Y:S01]  /*0870*/  FFMA R29, R0, R0, R19 ;  /* 0x00000000001d7223 */ /* 0x000fe20000000013 */
[----:B------:R-:W-:Y:S06]  /*0880*/  BRA `(.L_x_2) ;  /* 0x0000000400147947 */ /* 0x000fec0003800000 */
.L_x_3:
[----:B------:R-:W-:Y:S01]  /*0890*/  FMUL R0, R12, R23 ;  /* 0x000000170c007220 */ /* 0x000fe20000400000 */
[----:B------:R-:W-:Y:S03]  /*08a0*/  BSSY.RECONVERGENT B1, `(.L_x_12) ;  /* 0x000000d000017945 */ /* 0x000fe60003800200 */
[----:B------:R0:W1:Y:S01]  /*08b0*/  MUFU.RSQ R25, R0 ;  /* 0x0000000000197308 */ /* 0x0000620000001400 */
[----:B------:R-:W-:-:S04]  /*08c0*/  IADD3 R2, PT, PT, R0, -0xd000000, RZ ;  /* 0xf300000000027810 */ /* 0x000fc80007ffe0ff */
[----:B------:R-:W-:-:S13]  /*08d0*/  ISETP.GT.U32.AND P0, PT, R2, 0x727fffff, PT ;  /* 0x727fffff0200780c */ /* 0x000fda0003f04070 */
[----:B01----:R-:W-:Y:S05]  /*08e0*/  @!P0 BRA `(.L_x_13) ;  /* 0x0000000000108947 */ /* 0x003fea0003800000 */
[----:B------:R-:W-:-:S07]  /*08f0*/  MOV R2, 0x910 ;  /* 0x0000091000027802 */ /* 0x000fce0000000f00 */
[----:B------:R-:W-:Y:S05]  /*0900*/  CALL.REL.NOINC `($__internal_0_$__cuda_sm20_sqrt_rn_f32_slowpath) ;  /* 0x0000002000e47944 */ /* 0x000fea0003c00000 */
[----:B------:R-:W-:Y:S01]  /*0910*/  MOV R3, R33 ;  /* 0x0000002100037202 */ /* 0x000fe20000000f00 */
[----:B------:R-:W-:Y:S06]  /*0920*/  BRA `(.L_x_14) ;  /* 0x0000000000107947 */ /* 0x000fec0003800000 */
.L_x_13:
[----:B------:R-:W-:Y:S01]  /*0930*/  FMUL.FTZ R3, R0, R25 ;  /* 0x0000001900037220 */ /* 0x000fe20000410000 */
[----:B------:R-:W-:-:S03]  /*0940*/  FMUL.FTZ R2, R25, 0.5 ;  /* 0x3f00000019027820 */ /* 0x000fc60000410000 */
[----:B------:R-:W-:-:S04]  /*0950*/  FFMA R0, -R3, R3, R0 ;  /* 0x0000000303007223 */ /* 0x000fc80000000100 */
[----:B------:R-:W-:-:S07]  /*0960*/  FFMA R3, R0, R2, R3 ;  /* 0x0000000200037223 */ /* 0x000fce0000000003 */
.L_x_14:
[----:B------:R-:W-:Y:S05]  /*0970*/  BSYNC.RECONVERGENT B1 ;  /* 0x0000000000017941 */ /* 0x000fea0003800200 */
.L_x_12:
[C---:B------:R-:W-:Y:S01]  /*0980*/  FSETP.GT.AND P0, PT, R3.reuse, RZ, PT ;  /* 0x000000ff0300720b */ /* 0x040fe20003f04000 */
[----:B------:R-:W-:Y:S01]  /*0990*/  FADD R28, R12, R23 ;  /* 0x000000170c1c7221 */ /* 0x000fe20000000000 */
[----:B------:R-:W-:-:S04]  /*09a0*/  FADD R25, R3, R3 ;  /* 0x0000000303197221 */ /* 0x000fc80000000000 */
[----:B------:R-:W-:-:S07]  /*09b0*/  FADD R28, R28, -R25 ;  /* 0x800000191c1c7221 */ /* 0x000fce0000000000 */
[----:B------:R-:W-:Y:S05]  /*09c0*/  @!P0 BRA `(.L_x_2) ;  /* 0x0000000000c48947 */ /* 0x000fea0003800000 */
[----:B------:R-:W0:Y:S01]  /*09d0*/  MUFU.RCP R2, R3 ;  /* 0x0000000300027308 */ /* 0x000e220000001000 */
[----:B------:R-:W-:Y:S01]  /*09e0*/  FMUL R25, R7, R20 ;  /* 0x0000001407197220 */ /* 0x000fe20000400000 */
[----:B------:R-:W-:Y:S03]  /*09f0*/  BSSY.RECONVERGENT B1, `(.L_x_15) ;  /* 0x000000d000017945 */ /* 0x000fe60003800200 */
[----:B------:R-:W-:-:S04]  /*0a00*/  FFMA R25, R6, R19, R25 ;  /* 0x0000001306197223 */ /* 0x000fc80000000019 */
[----:B------:R-:W-:-:S04]  /*0a10*/  FFMA R0, R8, R21, R25 ;  /* 0x0000001508007223 */ /* 0x000fc80000000019 */
[----:B------:R-:W1:Y:S01]  /*0a20*/  FCHK P0, R0, R3 ;  /* 0x0000000300007302 */ /* 0x000e620000000000 */
[----:B0-----:R-:W-:-:S04]  /*0a30*/  FFMA R19, R2, -R3, 1 ;  /* 0x3f80000002137423 */ /* 0x001fc80000000803 */
[----:B------:R-:W-:-:S04]  /*0a40*/  FFMA R19, R2, R19, R2 ;  /* 0x0000001302137223 */ /* 0x000fc80000000002 */
[----:B------:R-:W-:-:S04]  /*0a50*/  FFMA R2, R0, R19, RZ ;  /* 0x0000001300027223 */ /* 0x000fc800000000ff */
[----:B------:R-:W-:-:S04]  /*0a60*/  FFMA R20, R2, -R3, R0 ;  /* 0x8000000302147223 */ /* 0x000fc80000000000 */
[----:B------:R-:W-:Y:S01]  /*0a70*/  FFMA R2, R19, R20, R2 ;  /* 0x0000001413027223 */ /* 0x000fe20000000002 */
[----:B-1----:R-:W-:Y:S06]  /*0a80*/  @!P0 BRA `(.L_x_16) ;  /* 0x00000000000c8947 */ /* 0x002fec0003800000 */
[----:B------:R-:W-:-:S07]  /*0a90*/  MOV R2, 0xab0 ;  /* 0x00000ab000027802 */ /* 0x000fce0000000f00 */
[----:B------:R-:W-:Y:S05]  /*0aa0*/  CALL.REL.NOINC `($__internal_1_$__cuda_sm3x_div_rn_noftz_f32_slowpath) ;  /* 0x0000002000d47944 */ /* 0x000fea0003c00000 */
[----:B------:R-:W-:-:S07]  /*0ab0*/  MOV R2, R0 ;  /* 0x0000000000027202 */ /* 0x000fce0000000f00 */
.L_x_16:
[----:B------:R-:W-:Y:S05]  /*0ac0*/  BSYNC.RECONVERGENT B1 ;  /* 0x0000000000017941 */ /* 0x000fea0003800200 */
.L_x_15:
[----:B------:R-:W-:-:S13]  /*0ad0*/  FSETP.GE.AND P0, PT, R2, 1, PT ;  /* 0x3f8000000200780b */ /* 0x000fda0003f06000 */
[----:B------:R-:W-:Y:S05]  /*0ae0*/  @P0 BRA `(.L_x_2) ;  /* 0x00000000007c0947 */ /* 0x000fea0003800000 */
[----:B------:R-:W-:-:S13]  /*0af0*/  FSETP.GTU.AND P0, PT, R2, -1, PT ;  /* 0xbf8000000200780b */ /* 0x000fda0003f0c000 */
[----:B------:R-:W-:Y:S01]  /*0b00*/  @!P0 FMUL R29, R23, 9.8696041107177734375 ;  /* 0x411de9e6171d8820 */ /* 0x000fe20000400000 */
[----:B------:R-:W-:Y:S06]  /*0b10*/  @!P0 BRA `(.L_x_2) ;  /* 0x0000000000708947 */ /* 0x000fec0003800000 */
[----:B------:R-:W-:Y:S01]  /*0b20*/  HFMA2 R3, -RZ, RZ, 1.75, 0 ;  /* 0x3f000000ff037431 */ /* 0x000fe200000001ff */
[C---:B------:R-:W-:Y:S02]  /*0b30*/  FSETP.NEU.AND P1, PT, |R2|.reuse, 1, PT ;  /* 0x3f8000000200780b */ /* 0x040fe40003f2d200 */
[C---:B------:R-:W-:Y:S02]  /*0b40*/  FSETP.GT.AND P0, PT, |R2|.reuse, 0.56000000238418579102, PT ;  /* 0x3f0f5c290200780b */ /* 0x040fe40003f04200 */
[----:B------:R-:W-:-:S04]  /*0b50*/  FFMA R0, |R2|, -R3, 0.5 ;  /* 0x3f00000002007423 */ /* 0x000fc80000000a03 */
[----:B------:R-:W0:Y:S02]  /*0b60*/  MUFU.RSQ R3, R0 ;  /* 0x0000000000037308 */ /* 0x000e240000001400 */
[----:B0-----:R-:W-:Y:S01]  /*0b70*/  FMUL R19, R0, R3 ;  /* 0x0000000300137220 */ /* 0x001fe20000400000 */
[----:B------:R-:W-:-:S04]  /*0b80*/  FMUL R20, R3, -0.5 ;  /* 0xbf00000003147820 */ /* 0x000fc80000400000 */
[----:B------:R-:W-:-:S04]  /*0b90*/  FFMA R20, R19, R20, 0.5 ;  /* 0x3f00000013147423 */ /* 0x000fc80000000014 */
[----:B------:R-:W-:Y:S01]  /*0ba0*/  FFMA R20, R19, R20, R19 ;  /* 0x0000001413147223 */ /* 0x000fe20000000013 */
[----:B------:R-:W-:-:S04]  /*0bb0*/  MOV R19, 0x3d10ecef ;  /* 0x3d10ecef00137802 */ /* 0x000fc80000000f00 */
[----:B------:R-:W-:Y:S02]  /*0bc0*/  FSEL R3, R20, RZ, P1 ;  /* 0x000000ff14037208 */ /* 0x000fe40000800000 */
[----:B------:R-:W-:Y:S02]  /*0bd0*/  FSETP.GT.AND P1, PT, R2, 0.56000000238418579102, PT ;  /* 0x3f0f5c290200780b */ /* 0x000fe40003f24000 */
[----:B------:R-:W-:-:S04]  /*0be0*/  FSEL R3, R3, |R2|, P0 ;  /* 0x4000000203037208 */ /* 0x000fc80000000000 */
[----:B------:R-:W-:-:S05]  /*0bf0*/  LOP3.LUT R3, R3, 0x80000000, R2, 0xb8, !PT ;  /* 0x8000000003037812 */ /* 0x000fca00078eb802 */
[----:B------:R-:W-:-:S04]  /*0c00*/  FMUL R0, R3, R3 ;  /* 0x0000000303007220 */ /* 0x000fc80000400000 */
[----:B------:R-:W-:-:S04]  /*0c10*/  FFMA R19, R0, R19, 0.016980519518256187439 ;  /* 0x3c8b1abb00137423 */ /* 0x000fc80000000013 */
[----:B------:R-:W-:-:S04]  /*0c20*/  FFMA R19, R0, R19, 0.030762933194637298584 ;  /* 0x3cfc028c00137423 */ /* 0x000fc80000000013 */
[----:B------:R-:W-:-:S04]  /*0c30*/  FFMA R19, R0, R19, 0.044709417968988418579 ;  /* 0x3d37213900137423 */ /* 0x000fc80000000013 */
[----:B------:R-:W-:-:S04]  /*0c40*/  FFMA R19, R0, R19, 0.074989043176174163818 ;  /* 0x3d9993db00137423 */ /* 0x000fc80000000013 */
[----:B------:R-:W-:-:S04]  /*0c50*/  FFMA R19, R0, R19, 0.16666707396507263184 ;  /* 0x3e2aaac600137423 */ /* 0x000fc80000000013 */
[----:B------:R-:W-:-:S04]  /*0c60*/  FMUL R0, R0, R19 ;  /* 0x0000001300007220 */ /* 0x000fc80000400000 */
[----:B------:R-:W-:Y:S01]  /*0c70*/  FFMA R0, R3, R0, R3 ;  /* 0x0000000003007223 */ /* 0x000fe20000000003 */
[----:B------:R-:W-:-:S04]  /*0c80*/  HFMA2 R3, -RZ, RZ, 1.9599609375, 20144 ;  /* 0x3fd774ebff037431 */ /* 0x000fc800000001ff */
[----:B------:R-:W-:-:S05]  /*0c90*/  FSEL R2, R0, -R0, P0 ;  /* 0x8000000000027208 */ /* 0x000fca0000000000 */
[----:B------:R-:W-:-:S04]  /*0ca0*/  @!P1 FFMA R0, R3, 0.93318945169448852539, R2 ;  /* 0x3f6ee58103009823 */ /* 0x000fc80000000002 */
[----:B------:R-:W-:-:S04]  /*0cb0*/  @P0 FADD R0, R0, R0 ;  /* 0x0000000000000221 */ /* 0x000fc80000000000 */
[----:B------:R-:W-:-:S04]  /*0cc0*/  FMUL R0, R0, R0 ;  /* 0x0000000000007220 */ /* 0x000fc80000400000 */
[----:B------:R-:W-:-:S07]  /*0cd0*/  FMUL R29, R23, R0 ;  /* 0x00000000171d7220 */ /* 0x000fce0000400000 */
.L_x_2:
[----:B------:R-:W-:Y:S05]  /*0ce0*/  BSYNC.RECONVERGENT B0 ;  /* 0x0000000000007941 */ /* 0x000fea0003800200 */
.L_x_1:
[----:B------:R-:W0:Y:S01]  /*0cf0*/  S2UR UR6, SR_CgaCtaId ;  /* 0x00000000000679c3 */ /* 0x000e220000008800 */
[----:B------:R-:W1:Y:S01]  /*0d00*/  LDCU.64 UR16, c[0x0][0x3c8] ;  /* 0x00007900ff1077ac */ /* 0x000e620008000a00 */
[----:B------:R-:W2:Y:S01]  /*0d10*/  LDCU UR14, c[0x0][0x3d0] ;  /* 0x00007a00ff0e77ac */ /* 0x000ea20008000800 */
[----:B------:R-:W-:Y:S01]  /*0d20*/  UMOV UR5, 0x400 ;  /* 0x0000040000057882 */ /* 0x000fe20000000000 */
[----:B-1----:R-:W-:-:S04]  /*0d30*/  FSETP.GT.AND P0, PT, R28, UR17, PT ;  /* 0x000000111c007c0b */ /* 0x002fc8000bf04000 */
[----:B--2---:R-:W-:Y:S01]  /*0d40*/  FSETP.GT.OR P0, PT, R29, UR14, P0 ;  /* 0x0000000e1d007c0b */ /* 0x004fe20008704400 */
[----:B0-----:R-:W-:-:S03]  /*0d50*/  ULEA UR5, UR6, UR5, 0x18 ;  /* 0x0000000506057291 */ /* 0x001fc6000f8ec0ff */
[----:B------:R-:W-:-:S03]  /*0d60*/  ISETP.GE.OR P0, PT, R18, UR16, P0 ;  /* 0x0000001012007c0c */ /* 0x000fc60008706670 */
[----:B------:R-:W-:Y:S01]  /*0d70*/  LEA R3, R4, UR5, 0x2 ;  /* 0x0000000504037c11 */ /* 0x000fe2000f8e10ff */
[----:B------:R-:W-:Y:S01]  /*0d80*/  UMOV UR5, URZ ;  /* 0x000000ff00057c82 */ /* 0x000fe20008000000 */
[----:B------:R-:W-:-:S05]  /*0d90*/  SEL R0, RZ, 0x1, !P0 ;  /* 0x00000001ff007807 */ /* 0x000fca0004000000 */
[----:B------:R0:W-:Y:S01]  /*0da0*/  STS [R3], R0 ;  /* 0x0000000003007388 */ /* 0x0001e20000000800 */
[----:B------:R-:W-:Y:S06]  /*0db0*/  BAR.SYNC.DEFER_BLOCKING 0x0 ;  /* 0x0000000000007b1d */ /* 0x000fec0000010000 */
.L_x_57:
[----:B------:R-:W1:Y:S08]  /*0dc0*/  S2UR UR14, SR_CgaCtaId ;  /* 0x00000000000e79c3 */ /* 0x000e700000008800 */
[----:B------:R-:W-:Y:S06]  /*0dd0*/  BAR.SYNC.DEFER_BLOCKING 0x0 ;  /* 0x0000000000007b1d */ /* 0x000fec0000010000 */
[----:B------:R-:W-:-:S02]  /*0de0*/  UMOV UR6, 0x400 ;  /* 0x0000040000067882 */ /* 0x000fc40000000000 */
[----:B-1----:R-:W-:-:S04]  /*0df0*/  ULEA UR6, UR14, UR6, 0x18 ;  /* 0x000000060e067291 */ /* 0x002fc8000f8ec0ff */
[----:B------:R-:W-:-:S09]  /*0e00*/  ULEA UR6, UR5, UR6, 0x2 ;  /* 0x0000000605067291 */ /* 0x000fd2000f8e10ff */
[----:B0-----:R-:W0:Y:S02]  /*0e10*/  LDS R0, [UR6] ;  /* 0x00000006ff007984 */ /* 0x001e240008000800 */
[----:B0-----:R-:W-:-:S13]  /*0e20*/  ISETP.NE.AND P0, PT, R0, RZ, PT ;  /* 0x000000ff0000720c */ /* 0x001fda0003f05270 */
[----:B------:R-:W-:Y:S05]  /*0e30*/  @P0 BRA `(.L_x_17) ;  /* 0x0000001c00500947 */ /* 0x000fea0003800000 */
[----:B------:R-:W0:Y:S01]  /*0e40*/  LDC.64 R24, c[0x0][0x398] ;  /* 0x0000e600ff187b82 */ /* 0x000e220000000a00 */
[----:B------:R-:W-:-:S06]  /*0e50*/  UIMAD UR6, UR13, 0x7d, UR5 ;  /* 0x0000007d0d0678a4 */ /* 0x000fcc000f8e0205 */
[----:B------:R-:W-:Y:S01]  /*0e60*/  MOV R27, UR6 ;  /* 0x00000006001b7c02 */ /* 0x000fe20008000f00 */
[----:B------:R-:W1:Y:S04]  /*0e70*/  LDC.64 R22, c[0x0][0x3a0] ;  /* 0x0000e800ff167b82 */ /* 0x000e680000000a00 */
[----:B------:R-:W-:Y:S01]  /*0e80*/  IMAD R27, R27, 0x7d, R4 ;  /* 0x0000007d1b1b7824 */ /* 0x000fe200078e0204 */
[----:B------:R-:W2:Y:S03]  /*0e90*/  LDCU UR6, c[0x0][0x3f0] ;  /* 0x00007e00ff0677ac */ /* 0x000ea60008000800 */
[----:B------:R-:W3:Y:S08]  /*0ea0*/  LDC.64 R20, c[0x0][0x3a8] ;  /* 0x0000ea00ff147b82 */ /* 0x000ef00000000a00 */
[----:B------:R-:W4:Y:S01]  /*0eb0*/  LDC.64 R18, c[0x0][0x3b0] ;  /* 0x0000ec00ff127b82 */ /* 0x000f220000000a00 */
[----:B0-----:R-:W-:-:S06]  /*0ec0*/  IMAD.WIDE.U32 R24, R27, 0x4, R24 ;  /* 0x000000041b187825 */ /* 0x001fcc00078e0018 */
[----:B------:R-:W5:Y:S01]  /*0ed0*/  LDG.E R24, desc[UR18][R24.64] ;  /* 0x0000001218187981 */ /* 0x000f62000c1e1900 */
[----:B------:R-:W0:Y:S01]  /*0ee0*/  LDC.64 R2, c[0x0][0x3d8] ;  /* 0x0000f600ff027b82 */ /* 0x000e220000000a00 */
[----:B-1----:R-:W-:-:S06]  /*0ef0*/  IMAD.WIDE.U32 R22, R27, 0x4, R22 ;  /* 0x000000041b167825 */ /* 0x002fcc00078e0016 */
[----:B------:R-:W5:Y:S01]  /*0f00*/  LDG.E R22, desc[UR18][R22.64] ;  /* 0x0000001216167981 */ /* 0x000f62000c1e1900 */
[----:B---3--:R-:W-:-:S06]  /*0f10*/  IMAD.WIDE.U32 R20, R27, 0x4, R20 ;  /* 0x000000041b147825 */ /* 0x008fcc00078e0014 */
[----:B------:R-:W3:Y:S01]  /*0f20*/  LDG.E R20, desc[UR18][R20.64] ;  /* 0x0000001214147981 */ /* 0x000ee2000c1e1900 */
[----:B----4-:R-:W-:-:S06]  /*0f30*/  IMAD.WIDE.U32 R18, R27, 0x4, R18 ;  /* 0x000000041b127825 */ /* 0x010fcc00078e0012 */
[----:B------:R-:W4:Y:S01]  /*0f40*/  LDG.E R18, desc[UR18][R18.64] ;  /* 0x0000001212127981 */ /* 0x000f22000c1e1900 */
[----:B0-----:R-:W-:-:S06]  /*0f50*/  IMAD.WIDE.U32 R2, R27, 0x4, R2 ;  /* 0x000000041b027825 */ /* 0x001fcc00078e0002 */
[----:B------:R-:W4:Y:S01]  /*0f60*/  LDG.E R2, desc[UR18][R2.64] ;  /* 0x0000001202027981 */ /* 0x000f22000c1e1900 */
[----:B--2---:R-:W-:-:S03]  /*0f70*/  UISETP.NE.AND UP1, UPT, UR6, URZ, UPT ;  /* 0x000000ff0600728c */ /* 0x004fc6000bf25270 */
[----:B-----5:R0:W-:Y:S04]  /*0f80*/  STS [R11+UR7], R24 ;  /* 0x000000180b007988 */ /* 0x0201e80008000807 */
[----:B------:R0:W-:Y:S04]  /*0f90*/  STS [R11+UR8], R22 ;  /* 0x000000160b007988 */ /* 0x0001e80008000808 */
[----:B---3--:R0:W-:Y:S04]  /*0fa0*/  STS [R11+UR9], R20 ;  /* 0x000000140b007988 */ /* 0x0081e80008000809 */
[----:B----4-:R0:W-:Y:S04]  /*0fb0*/  STS [R11+UR10], R18 ;  /* 0x000000120b007988 */ /* 0x0101e8000800080a */
[----:B------:R0:W-:Y:S01]  /*0fc0*/  STS [R11+UR12], R2 ;  /* 0x000000020b007988 */ /* 0x0001e2000800080c */
[----:B------:R-:W-:Y:S06]  /*0fd0*/  BAR.SYNC.DEFER_BLOCKING 0x0 ;  /* 0x0000000000007b1d */ /* 0x000fec0000010000 */
[----:B------:R-:W-:Y:S05]  /*0fe0*/  BRA.U UP1, `(.L_x_18) ;  /* 0x0000000d01ec7547 */ /* 0x000fea000b800000 */
[----:B------:R-:W1:Y:S01]  /*0ff0*/  LDCU.64 UR20, c[0x0][0x3b8] ;  /* 0x00007700ff1477ac */ /* 0x000e620008000a00 */
[----:B------:R-:W-:-:S05]  /*1000*/  UMOV UR6, URZ ;  /* 0x000000ff00067c82 */ /* 0x000fca0008000000 */
.L_x_37:
[----:B------:R-:W2:Y:S01]  /*1010*/  S2UR UR16, SR_CgaCtaId ;  /* 0x00000000001079c3 */ /* 0x000ea20000008800 */
[----:B0-----:R-:W-:Y:S01]  /*1020*/  IADD3 R20, PT, PT, R4, UR6, RZ ;  /* 0x0000000604147c10 */ /* 0x001fe2000fffe0ff */
[----:B------:R-:W-:Y:S01]  /*1030*/  UMOV UR14, 0x400 ;  /* 0x00000400000e7882 */ /* 0x000fe20000000000 */
[----:B------:R-:W-:Y:S01]  /*1040*/  BSSY.RECONVERGENT B0, `(.L_x_19) ;  /* 0x0000020000007945 */ /* 0x000fe20003800200 */
[----:B------:R-:W-:Y:S02]  /*1050*/  UIADD3 UR17, UPT, UPT, UR14, 0x3e8, URZ ;  /* 0x000003e80e117890 */ /* 0x000fe4000fffe0ff */
[----:B------:R-:W-:Y:S01]  /*1060*/  IMAD.HI.U32 R0, R20, 0x10624dd3, RZ ;  /* 0x10624dd314007827 */ /* 0x000fe200078e00ff */
[----:B------:R-:W-:Y:S02]  /*1070*/  UIADD3 UR15, UPT, UPT, UR14, 0x1f4, URZ ;  /* 0x000001f40e0f7890 */ /* 0x000fe4000fffe0ff */
[----:B------:R-:W-:Y:S02]  /*1080*/  UIADD3 UR14, UPT, UPT, UR14, 0x5dc, URZ ;  /* 0x000005dc0e0e7890 */ /* 0x000fe4000fffe0ff */
[----:B------:R-:W-:-:S05]  /*1090*/  SHF.R.U32.HI R3, RZ, 0x3, R0 ;  /* 0x00000003ff037819 */ /* 0x000fca0000011600 */
[----:B------:R-:W-:Y:S01]  /*10a0*/  IMAD R18, R3, -0x7d, R20 ;  /* 0xffffff8303127824 */ /* 0x000fe200078e0214 */
[----:B--2---:R-:W-:Y:S02]  /*10b0*/  ULEA UR17, UR16, UR17, 0x18 ;  /* 0x0000001110117291 */ /* 0x004fe4000f8ec0ff */
[----:B------:R-:W-:Y:S02]  /*10c0*/  ULEA UR15, UR16, UR15, 0x18 ;  /* 0x0000000f100f7291 */ /* 0x000fe4000f8ec0ff */
[----:B------:R-:W-:Y:S02]  /*10d0*/  ULEA UR14, UR16, UR14, 0x18 ;  /* 0x0000000e100e7291 */ /* 0x000fe4000f8ec0ff */
[C---:B------:R-:W-:Y:S02]  /*10e0*/  LEA R22, R18.reuse, UR17, 0x2 ;  /* 0x0000001112167c11 */ /* 0x040fe4000f8e10ff */
[C---:B------:R-:W-:Y:S02]  /*10f0*/  LEA R3, R18.reuse, UR15, 0x2 ;  /* 0x0000000f12037c11 */ /* 0x040fe4000f8e10ff */
[----:B------:R-:W-:-:S02]  /*1100*/  LEA R21, R18, UR14, 0x2 ;  /* 0x0000000e12157c11 */ /* 0x000fc4000f8e10ff */
[----:B------:R-:W0:Y:S04]  /*1110*/  LDS R22, [R22] ;  /* 0x0000000016167984 */ /* 0x000e280000000800 */
[----:B------:R-:W2:Y:S04]  /*1120*/  LDS R3, [R3] ;  /* 0x0000000003037984 */ /* 0x000ea80000000800 */
[----:B------:R-:W3:Y:S01]  /*1130*/  LDS R21, [R21] ;  /* 0x0000000015157984 */ /* 0x000ee20000000800 */
[----:B0-----:R-:W-:-:S04]  /*1140*/  FMUL R0, R22, R22 ;  /* 0x0000001616007220 */ /* 0x001fc80000400000 */
[----:B--2---:R-:W-:-:S04]  /*1150*/  FFMA R0, R3, R3, R0 ;  /* 0x0000000303007223 */ /* 0x004fc80000000000 */
[----:B---3--:R-:W-:-:S04]  /*1160*/  FFMA R19, R21, R21, R0 ;  /* 0x0000001515137223 */ /* 0x008fc80000000000 */
[----:B------:R-:W-:-:S04]  /*1170*/  FMUL R24, R12, R19 ;  /* 0x000000130c187220 */ /* 0x000fc80000400000 */
[----:B------:R0:W2:Y:S01]  /*1180*/  MUFU.RSQ R23, R24 ;  /* 0x0000001800177308 */ /* 0x0000a20000001400 */
[----:B------:R-:W-:-:S04]  /*1190*/  IADD3 R0, PT, PT, R24, -0xd000000, RZ ;  /* 0xf300000018007810 */ /* 0x000fc80007ffe0ff */
[----:B------:R-:W-:-:S13]  /*11a0*/  ISETP.GT.U32.AND P0, PT, R0, 0x727fffff, PT ;  /* 0x727fffff0000780c */ /* 0x000fda0003f04070 */
[----:B0-2---:R-:W-:Y:S05]  /*11b0*/  @!P0 BRA `(.L_x_20) ;  /* 0x0000000000108947 */ /* 0x005fea0003800000 */
[----:B------:R-:W-:Y:S02]  /*11c0*/  MOV R0, R24 ;  /* 0x0000001800007202 */ /* 0x000fe40000000f00 */
[----:B------:R-:W-:-:S07]  /*11d0*/  MOV R2, 0x11f0 ;  /* 0x000011f000027802 */ /* 0x000fce0000000f00 */
[----:B-1----:R-:W-:Y:S05]  /*11e0*/  CALL.REL.NOINC `($__internal_0_$__cuda_sm20_sqrt_rn_f32_slowpath) ;  /* 0x0000001800ac7944 */ /* 0x002fea0003c00000 */
[----:B------:R-:W-:Y:S05]  /*11f0*/  BRA `(.L_x_21) ;  /* 0x0000000000107947 */ /* 0x000fea0003800000 */
.L_x_20:
[----:B------:R-:W-:Y:S01]  /*1200*/  FMUL.FTZ R33, R24, R23 ;  /* 0x0000001718217220 */ /* 0x000fe20000410000 */
[----:B------:R-:W-:-:S03]  /*1210*/  FMUL.FTZ R2, R23, 0.5 ;  /* 0x3f00000017027820 */ /* 0x000fc60000410000 */
[----:B------:R-:W-:-:S04]  /*1220*/  FFMA R0, -R33, R33, R24 ;  /* 0x0000002121007223 */ /* 0x000fc80000000118 */
[----:B------:R-:W-:-:S07]  /*1230*/  FFMA R33, R0, R2, R33 ;  /* 0x0000000200217223 */ /* 0x000fce0000000021 */
.L_x_21:
[----:B-1----:R-:W-:Y:S05]  /*1240*/  BSYNC.RECONVERGENT B0 ;  /* 0x0000000000007941 */ /* 0x002fea0003800200 */
.L_x_19:
[C---:B------:R-:W-:Y:S01]  /*1250*/  FSETP.GT.AND P0, PT, R33.reuse, RZ, PT ;  /* 0x000000ff2100720b */ /* 0x040fe20003f04000 */
[----:B------:R-:W-:Y:S01]  /*1260*/  FADD R28, R12, R19 ;  /* 0x000000130c1c7221 */ /* 0x000fe20000000000 */
[----:B------:R-:W-:Y:S01]  /*1270*/  FADD R23, R33, R33 ;  /* 0x0000002121177221 */ /* 0x000fe20000000000 */
[----:B------:R-:W-:Y:S01]  /*1280*/  BSSY.RECONVERGENT B0, `(.L_x_22) ;  /* 0x0000036000007945 */ /* 0x000fe20003800200 */
[----:B------:R-:W-:Y:S02]  /*1290*/  HFMA2 R29, -RZ, RZ, 0, 0 ;  /* 0x00000000ff1d7431 */ /* 0x000fe400000001ff */
        /* <DEDUP_REMOVED lines=17> */
[----:B------:R-:W-:-:S07]  /*13b0*/  MOV R2, R0 ;  /* 0x0000000000027202 */ /* 0x000fce0000000f00 */
.L_x_25:
[----:B------:R-:W-:Y:S05]  /*13c0*/  BSYNC.RECONVERGENT B1 ;  /* 0x0000000000017941 */ /* 0x000fea0003800200 */
.L_x_24:
        /* <DEDUP_REMOVED lines=33> */
.L_x_23:
[----:B------:R-:W-:Y:S05]  /*15e0*/  BSYNC.RECONVERGENT B0 ;  /* 0x0000000000007941 */ /* 0x000fea0003800200 */
.L_x_22:
[----:B------:R-:W-:Y:S01]  /*15f0*/  FMUL R0, R28, UR21 ;  /* 0x000000151c007c20 */ /* 0x000fe20008400000 */
[----:B------:R-:W-:Y:S03]  /*1600*/  BSSY.RECONVERGENT B0, `(.L_x_26) ;  /* 0x000000f000007945 */ /* 0x000fe60003800200 */
[----:B------:R-:W-:Y:S01]  /*1610*/  FFMA R19, -R29, UR20, -R0 ;  /* 0x000000141d137c23 */ /* 0x000fe20008000900 */
[----:B------:R-:W-:-:S04]  /*1620*/  MOV R0, RZ ;  /* 0x000000ff00007202 */ /* 0x000fc80000000f00 */
[----:B------:R-:W-:-:S13]  /*1630*/  FSETP.GEU.AND P0, PT, R19, -86, PT ;  /* 0xc2ac00001300780b */ /* 0x000fda0003f0e000 */
[----:B------:R-:W-:Y:S05]  /*1640*/  @!P0 BRA `(.L_x_27) ;  /* 0x0000000000288947 */ /* 0x000fea0003800000 */
[----:B------:R-:W-:Y:S01]  /*1650*/  HFMA2 R0, -RZ, RZ, 1.75, 0 ;  /* 0x3f000000ff007431 */ /* 0x000fe200000001ff */
[----:B------:R-:W-:-:S04]  /*1660*/  MOV R3, 0x437c0000 ;  /* 0x437c000000037802 */ /* 0x000fc80000000f00 */
[----:B------:R-:W-:-:S04]  /*1670*/  FFMA.SAT R0, R19, 0.0057249800302088260651, R0 ;  /* 0x3bbb989d13007823 */ /* 0x000fc80000002000 */
[----:B------:R-:W-:-:S04]  /*1680*/  FFMA.RM R0, R0, R3, 12582913 ;  /* 0x4b40000100007423 */ /* 0x000fc80000004003 */
[C---:B------:R-:W-:Y:S01]  /*1690*/  FADD R2, R0.reuse, -12583039 ;  /* 0xcb40007f00027421 */ /* 0x040fe20000000000 */
[----:B------:R-:W-:-:S03]  /*16a0*/  SHF.L.U32 R0, R0, 0x17, RZ ;  /* 0x0000001700007819 */ /* 0x000fc600000006ff */
[----:B------:R-:W-:-:S04]  /*16b0*/  FFMA R2, R19, 1.4426950216293334961, -R2 ;  /* 0x3fb8aa3b13027823 */ /* 0x000fc80000000802 */
[----:B------:R-:W-:-:S04]  /*16c0*/  FFMA R2, R19, 1.925963033500011079e-08, R2 ;  /* 0x32a5706013027823 */ /* 0x000fc80000000002 */
[----:B------:R-:W0:Y:S02]  /*16d0*/  MUFU.EX2 R3, R2 ;  /* 0x0000000200037308 */ /* 0x000e240000000800 */
[----:B0-----:R-:W-:-:S07]  /*16e0*/  FMUL R0, R0, R3 ;  /* 0x0000000300007220 */ /* 0x001fce0000400000 */
.L_x_27:
[----:B------:R-:W-:Y:S05]  /*16f0*/  BSYNC.RECONVERGENT B0 ;  /* 0x0000000000007941 */ /* 0x000fea0003800200 */
.L_x_26:
[----:B------:R-:W0:Y:S01]  /*1700*/  S2UR UR16, SR_CgaCtaId ;  /* 0x00000000001079c3 */ /* 0x000e220000008800 */
[----:B------:R-:W-:Y:S01]  /*1710*/  UMOV UR14, 0x400 ;  /* 0x00000400000e7882 */ /* 0x000fe20000000000 */
[----:B------:R-:W-:Y:S02]  /*1720*/  UISETP.NE.AND UP1, UPT, UR6, 0x7c, UPT ;  /* 0x0000007c0600788c */ /* 0x000fe4000bf25270 */
[----:B------:R-:W-:Y:S02]  /*1730*/  UIADD3 UR15, UPT, UPT, UR14, 0x7d0, URZ ;  /* 0x000007d00e0f7890 */ /* 0x000fe4000fffe0ff */
[----:B------:R-:W-:Y:S02]  /*1740*/  UIADD3 UR17, UPT, UPT, UR14, 0x9c4, URZ ;  /* 0x000009c40e117890 */ /* 0x000fe4000fffe0ff */
[----:B0-----:R-:W-:Y:S02]  /*1750*/  ULEA UR15, UR16, UR15, 0x18 ;  /* 0x0000000f100f7291 */ /* 0x001fe4000f8ec0ff */
[----:B------:R-:W-:-:S04]  /*1760*/  ULEA UR17, UR16, UR17, 0x18 ;  /* 0x0000001110117291 */ /* 0x000fc8000f8ec0ff */
[C---:B------:R-:W-:Y:S02]  /*1770*/  LEA R2, R18.reuse, UR15, 0x2 ;  /* 0x0000000f12027c11 */ /* 0x040fe4000f8e10ff */
[----:B------:R-:W-:-:S03]  /*1780*/  LEA R18, R18, UR17, 0x2 ;  /* 0x0000001112127c11 */ /* 0x000fc6000f8e10ff */
[----:B------:R-:W0:Y:S04]  /*1790*/  LDS R3, [R2] ;  /* 0x0000000002037984 */ /* 0x000e280000000800 */
[----:B------:R-:W1:Y:S01]  /*17a0*/  LDS R18, [R18] ;  /* 0x0000000012127984 */ /* 0x000e620000000800 */
[----:B0-----:R-:W-:-:S04]  /*17b0*/  FMUL R3, R3, R0 ;  /* 0x0000000003037220 */ /* 0x001fc80000400000 */
[C---:B------:R-:W-:Y:S01]  /*17c0*/  FADD R9, R3.reuse, R9 ;  /* 0x0000000903097221 */ /* 0x040fe20000000000 */
[----:B-1----:R-:W-:Y:S01]  /*17d0*/  FFMA R10, R3, R18, R10 ;  /* 0x00000012030a7223 */ /* 0x002fe2000000000a */
[----:B------:R-:W-:Y:S06]  /*17e0*/  BRA.U !UP1, `(.L_x_17) ;  /* 0x0000001109e47547 */ /* 0x000fec000b800000 */
[----:B------:R-:W-:Y:S01]  /*17f0*/  IADD3 R18, PT, PT, R20, 0x1, RZ ;  /* 0x0000000114127810 */ /* 0x000fe20007ffe0ff */
[----:B------:R-:W-:Y:S01]  /*1800*/  UIADD3 UR17, UPT, UPT, UR14, 0x3e8, URZ ;  /* 0x000003e80e117890 */ /* 0x000fe2000fffe0ff */
[----:B------:R-:W-:Y:S01]  /*1810*/  BSSY.RECONVERGENT B0, `(.L_x_28) ;  /* 0x0000020000007945 */ /* 0x000fe20003800200 */
[----:B------:R-:W-:Y:S02]  /*1820*/  UIADD3 UR15, UPT, UPT, UR14, 0x1f4, URZ ;  /* 0x000001f40e0f7890 */ /* 0x000fe4000fffe0ff */
[----:B------:R-:W-:Y:S01]  /*1830*/  IMAD.HI.U32 R0, R18, 0x10624dd3, RZ ;  /* 0x10624dd312007827 */ /* 0x000fe200078e00ff */
[----:B------:R-:W-:Y:S02]  /*1840*/  ULEA UR17, UR16, UR17, 0x18 ;  /* 0x0000001110117291 */ /* 0x000fe4000f8ec0ff */
[----:B------:R-:W-:Y:S02]  /*1850*/  UIADD3 UR14, UPT, UPT, UR14, 0x5dc, URZ ;  /* 0x000005dc0e0e7890 */ /* 0x000fe4000fffe0ff */
[----:B------:R-:W-:Y:S01]  /*1860*/  SHF.R.U32.HI R3, RZ, 0x3, R0 ;  /* 0x00000003ff037819 */ /* 0x000fe20000011600 */
[----:B------:R-:W-:-:S02]  /*1870*/  ULEA UR15, UR16, UR15, 0x18 ;  /* 0x0000000f100f7291 */ /* 0x000fc4000f8ec0ff */
[----:B------:R-:W-:Y:S02]  /*1880*/  ULEA UR14, UR16, UR14, 0x18 ;  /* 0x0000000e100e7291 */ /* 0x000fe4000f8ec0ff */
[----:B------:R-:W-:-:S05]  /*1890*/  IMAD R18, R3, -0x7d, R18 ;  /* 0xffffff8303127824 */ /* 0x000fca00078e0212 */
[C---:B------:R-:W-:Y:S02]  /*18a0*/  LEA R2, R18.reuse, UR17, 0x2 ;  /* 0x0000001112027c11 */ /* 0x040fe4000f8e10ff */
[C---:B------:R-:W-:Y:S02]  /*18b0*/  LEA R0, R18.reuse, UR15, 0x2 ;  /* 0x0000000f12007c11 */ /* 0x040fe4000f8e10ff */
[----:B------:R-:W-:Y:S01]  /*18c0*/  LEA R21, R18, UR14, 0x2 ;  /* 0x0000000e12157c11 */ /* 0x000fe2000f8e10ff */
[----:B------:R-:W0:Y:S04]  /*18d0*/  LDS R24, [R2] ;  /* 0x0000000002187984 */ /* 0x000e280000000800 */
[----:B------:R-:W1:Y:S04]  /*18e0*/  LDS R22, [R0] ;  /* 0x0000000000167984 */ /* 0x000e680000000800 */
[----:B------:R-:W2:Y:S01]  /*18f0*/  LDS R21, [R21] ;  /* 0x0000000015157984 */ /* 0x000ea20000000800 */
[----:B0-----:R-:W-:-:S04]  /*1900*/  FMUL R3, R24, R24 ;  /* 0x0000001818037220 */ /* 0x001fc80000400000 */
[----:B-1----:R-:W-:-:S04]  /*1910*/  FFMA R20, R22, R22, R3 ;  /* 0x0000001616147223 */ /* 0x002fc80000000003 */
[----:B--2---:R-:W-:Y:S01]  /*1920*/  FFMA R19, R21, R21, R20 ;  /* 0x0000001515137223 */ /* 0x004fe20000000014 */
[----:B------:R-:W-:-:S03]  /*1930*/  HFMA2 R20, -RZ, RZ, 0, 0 ;  /* 0x00000000ff147431 */ /* 0x000fc600000001ff */
[----:B------:R-:W-:-:S04]  /*1940*/  FMUL R0, R12, R19 ;  /* 0x000000130c007220 */ /* 0x000fc80000400000 */
        /* <DEDUP_REMOVED lines=8> */
.L_x_29:
[----:B------:R-:W-:Y:S01]  /*19d0*/  FMUL.FTZ R3, R0, R23 ;  /* 0x0000001700037220 */ /* 0x000fe20000410000 */
[----:B------:R-:W-:-:S03]  /*19e0*/  FMUL.FTZ R2, R23, 0.5 ;  /* 0x3f00000017027820 */ /* 0x000fc60000410000 */
[----:B------:R-:W-:-:S04]  /*19f0*/  FFMA R0, -R3, R3, R0 ;  /* 0x0000000303007223 */ /* 0x000fc80000000100 */
[----:B------:R-:W-:-:S07]  /*1a00*/  FFMA R3, R0, R2, R3 ;  /* 0x0000000200037223 */ /* 0x000fce0000000003 */
.L_x_30:
[----:B------:R-:W-:Y:S05]  /*1a10*/  BSYNC.RECONVERGENT B0 ;  /* 0x0000000000007941 */ /* 0x000fea0003800200 */
.L_x_28:
[----:B------:R-:W-:Y:S01]  /*1a20*/  FSETP.GT.AND P0, PT, R3, RZ, PT ;  /* 0x000000ff0300720b */ /* 0x000fe20003f04000 */
[----:B------:R-:W-:-:S12]  /*1a30*/  BSSY.RECONVERGENT B0, `(.L_x_31) ;  /* 0x0000033000007945 */ /* 0x000fd80003800200 */
        /* <DEDUP_REMOVED lines=16> */
.L_x_34:
[----:B------:R-:W-:Y:S05]  /*1b40*/  BSYNC.RECONVERGENT B1 ;  /* 0x0000000000017941 */ /* 0x000fea0003800200 */
.L_x_33:
        /* <DEDUP_REMOVED lines=8> */
[----:B------:R-:W-:Y:S01]  /*1bd0*/  MOV R23, 0x3d10ecef ;  /* 0x3d10ecef00177802 */ /* 0x000fe20000000f00 */
[----:B------:R-:W-:-:S04]  /*1be0*/  FFMA R0, |R2|, -R21, 0.5 ;  /* 0x3f00000002007423 */ /* 0x000fc80000000a15 */
[----:B------:R-:W0:Y:S02]  /*1bf0*/  MUFU.RSQ R21, R0 ;  /* 0x0000000000157308 */ /* 0x000e240000001400 */
[----:B0-----:R-:W-:Y:S01]  /*1c00*/  FMUL R20, R0, R21 ;  /* 0x0000001500147220 */ /* 0x001fe20000400000 */
[----:B------:R-:W-:-:S04]  /*1c10*/  FMUL R21, R21, -0.5 ;  /* 0xbf00000015157820 */ /* 0x000fc80000400000 */
[----:B------:R-:W-:-:S04]  /*1c20*/  FFMA R21, R20, R21, 0.5 ;  /* 0x3f00000014157423 */ /* 0x000fc80000000015 */
[----:B------:R-:W-:-:S05]  /*1c30*/  FFMA R21, R20, R21, R20 ;  /* 0x0000001514157223 */ /* 0x000fca0000000014 */
        /* <DEDUP_REMOVED lines=18> */
.L_x_32:
[----:B------:R-:W-:Y:S05]  /*1d60*/  BSYNC.RECONVERGENT B0 ;  /* 0x0000000000007941 */ /* 0x000fea0003800200 */
.L_x_31:
[----:B------:R-:W-:Y:S01]  /*1d70*/  FADD R3, R3, R3 ;  /* 0x0000000303037221 */ /* 0x000fe20000000000 */
[----:B------:R-:W-:Y:S01]  /*1d80*/  FADD R0, R12, R19 ;  /* 0x000000130c007221 */ /* 0x000fe20000000000 */
[----:B------:R-:W-:Y:S03]  /*1d90*/  BSSY.RECONVERGENT B0, `(.L_x_35) ;  /* 0x0000011000007945 */ /* 0x000fe60003800200 */
[----:B------:R-:W-:-:S04]  /*1da0*/  FADD R0, -R3, R0 ;  /* 0x0000000003007221 */ /* 0x000fc80000000100 */
[----:B------:R-:W-:Y:S01]  /*1db0*/  FMUL R3, R0, UR21 ;  /* 0x0000001500037c20 */ /* 0x000fe20008400000 */
[----:B------:R-:W-:-:S03]  /*1dc0*/  MOV R0, RZ ;  /* 0x000000ff00007202 */ /* 0x000fc60000000f00 */
[----:B------:R-:W-:-:S05]  /*1dd0*/  FFMA R3, -R20, UR20, -R3 ;  /* 0x0000001414037c23 */ /* 0x000fca0008000903 */
        /* <DEDUP_REMOVED lines=12> */
.L_x_36:
[----:B------:R-:W-:Y:S05]  /*1ea0*/  BSYNC.RECONVERGENT B0 ;  /* 0x0000000000007941 */ /* 0x000fea0003800200 */
.L_x_35:
[----:B------:R-:W0:Y:S01]  /*1eb0*/  S2UR UR16, SR_CgaCtaId ;  /* 0x00000000001079c3 */ /* 0x000e220000008800 */
[----:B------:R-:W-:Y:S01]  /*1ec0*/  UMOV UR14, 0x400 ;  /* 0x00000400000e7882 */ /* 0x000fe20000000000 */
[----:B------:R-:W-:Y:S02]  /*1ed0*/  UIADD3 UR6, UPT, UPT, UR6, 0x2, URZ ;  /* 0x0000000206067890 */ /* 0x000fe4000fffe0ff */
        /* <DEDUP_REMOVED lines=9> */
[----:B------:R-:W-:Y:S01]  /*1f70*/  FADD R9, R9, R3 ;  /* 0x0000000309097221 */ /* 0x000fe20000000000 */
[----:B-1----:R-:W-:Y:S01]  /*1f80*/  FFMA R10, R3, R18, R10 ;  /* 0x00000012030a7223 */ /* 0x002fe2000000000a */
[----:B------:R-:W-:Y:S06]  /*1f90*/  BRA `(.L_x_37) ;  /* 0xfffffff0001c7947 */ /* 0x000fec000383ffff */
.L_x_18:
[----:B------:R-:W-:Y:S01]  /*1fa0*/  IADD3 R0, PT, PT, R12, -0xd000000, RZ ;  /* 0xf30000000c007810 */ /* 0x000fe20007ffe0ff */
[----:B------:R1:W2:Y:S01]  /*1fb0*/  MUFU.RSQ R3, R12 ;  /* 0x0000000c00037308 */ /* 0x0002a20000001400 */
[----:B------:R-:W-:Y:S01]  /*1fc0*/  BSSY.RECONVERGENT B0, `(.L_x_38) ;  /* 0x000000f000007945 */ /* 0x000fe20003800200 */
[----:B0-----:R-:W-:Y:S02]  /*1fd0*/  IADD3 R18, PT, PT, R4, 0x1, RZ ;  /* 0x0000000104127810 */ /* 0x001fe40007ffe0ff */
[----:B------:R-:W-:-:S13]  /*1fe0*/  ISETP.GT.U32.AND P0, PT, R0, 0x727fffff, PT ;  /* 0x727fffff0000780c */ /* 0x000fda0003f04070 */
[----:B-12---:R-:W-:Y:S05]  /*1ff0*/  @!P0 BRA `(.L_x_39) ;  /* 0x00000000001c8947 */ /* 0x006fea0003800000 */
[----:B------:R-:W-:Y:S01]  /*2000*/  BSSY.RECONVERGENT B1, `(.L_x_40) ;  /* 0x0000004000017945 */ /* 0x000fe20003800200 */
[----:B------:R-:W-:Y:S02]  /*2010*/  MOV R0, R12 ;  /* 0x0000000c00007202 */ /* 0x000fe40000000f00 */
[----:B------:R-:W-:-:S07]  /*2020*/  MOV R2, 0x2040 ;  /* 0x0000204000027802 */ /* 0x000fce0000000f00 */
[----:B------:R-:W-:Y:S05]  /*2030*/  CALL.REL.NOINC `($__internal_0_$__cuda_sm20_sqrt_rn_f32_slowpath) ;  /* 0x0000000c00187944 */ /* 0x000fea0003c00000 */
[----:B------:R-:W-:Y:S05]  /*2040*/  BSYNC.RECONVERGENT B1 ;  /* 0x0000000000017941 */ /* 0x000fea0003800200 */
.L_x_40:
[----:B------:R-:W-:Y:S01]  /*2050*/  MOV R3, R33 ;  /* 0x0000002100037202 */ /* 0x000fe20000000f00 */
[----:B------:R-:W-:Y:S06]  /*2060*/  BRA `(.L_x_41) ;  /* 0x0000000000107947 */ /* 0x000fec0003800000 */
.L_x_39:
[----:B------:R-:W-:Y:S01]  /*2070*/  FMUL.FTZ R19, R12, R3 ;  /* 0x000000030c137220 */ /* 0x000fe20000410000 */
[----:B------:R-:W-:-:S03]  /*2080*/  FMUL.FTZ R3, R3, 0.5 ;  /* 0x3f00000003037820 */ /* 0x000fc60000410000 */
[----:B------:R-:W-:-:S04]  /*2090*/  FFMA R0, -R19, R19, R12 ;  /* 0x0000001313007223 */ /* 0x000fc8000000010c */
[----:B------:R-:W-:-:S07]  /*20a0*/  FFMA R3, R0, R3, R19 ;  /* 0x0000000300037223 */ /* 0x000fce0000000013 */
.L_x_41:
[----:B------:R-:W-:Y:S05]  /*20b0*/  BSYNC.RECONVERGENT B0 ;  /* 0x0000000000007941 */ /* 0x000fea0003800200 */
.L_x_38:
[----:B------:R-:W-:Y:S01]  /*20c0*/  MOV R19, R16 ;  /* 0x0000001000137202 */ /* 0x000fe20000000f00 */
[----:B------:R-:W0:Y:S01]  /*20d0*/  LDCU.64 UR20, c[0x0][0x3b8] ;  /* 0x00007700ff1477ac */ /* 0x000e220008000a00 */
[----:B------:R-:W-:Y:S02]  /*20e0*/  MOV R20, R13 ;  /* 0x0000000d00147202 */ /* 0x000fe40000000f00 */
[----:B------:R-:W-:Y:S01]  /*20f0*/  MOV R21, R14 ;  /* 0x0000000e00157202 */ /* 0x000fe20000000f00 */
[----:B------:R-:W-:Y:S01]  /*2100*/  UMOV UR17, 0x4 ;  /* 0x0000000400117882 */ /* 0x000fe20000000000 */
[----:B------:R-:W-:Y:S02]  /*2110*/  MOV R22, R15 ;  /* 0x0000000f00167202 */ /* 0x000fe40000000f00 */
[----:B------:R-:W-:Y:S02]  /*2120*/  MOV R23, R4 ;  /* 0x0000000400177202 */ /* 0x000fe40000000f00 */
[----:B------:R-:W-:-:S02]  /*2130*/  MOV R24, R17 ;  /* 0x0000001100187202 */ /* 0x000fc40000000f00 */
[----:B------:R-:W-:-:S07]  /*2140*/  MOV R25, R11 ;  /* 0x0000000b00197202 */ /* 0x000fce0000000f00 */
.L_x_56:
[----:B------:R-:W-:Y:S01]  /*2150*/  IMAD.HI.U32 R39, R23, 0x10624dd3, RZ ;  /* 0x10624dd317277827 */ /* 0x000fe200078e00ff */
[----:B------:R-:W-:Y:S04]  /*2160*/  BSSY.RECONVERGENT B0, `(.L_x_42) ;  /* 0x0000017000007945 */ /* 0x000fe80003800200 */
[----:B------:R-:W-:-:S05]  /*2170*/  SHF.R.U32.HI R39, RZ, 0x3, R39 ;  /* 0x00000003ff277819 */ /* 0x000fca0000011627 */
[C---:B------:R-:W-:Y:S02]  /*2180*/  IMAD R30, R39.reuse, -0x1f4, R21 ;  /* 0xfffffe0c271e7824 */ /* 0x040fe400078e0215 */
[C---:B------:R-:W-:Y:S02]  /*2190*/  IMAD R31, R39.reuse, -0x1f4, R20 ;  /* 0xfffffe0c271f7824 */ /* 0x040fe400078e0214 */
[----:B------:R-:W-:Y:S02]  /*21a0*/  IMAD R29, R39, -0x1f4, R22 ;  /* 0xfffffe0c271d7824 */ /* 0x000fe400078e0216 */
[----:B------:R-:W1:Y:S04]  /*21b0*/  LDS R30, [R30] ;  /* 0x000000001e1e7984 */ /* 0x000e680000000800 */
[----:B------:R-:W2:Y:S04]  /*21c0*/  LDS R31, [R31] ;  /* 0x000000001f1f7984 */ /* 0x000ea80000000800 */
[----:B------:R-:W3:Y:S01]  /*21d0*/  LDS R29, [R29] ;  /* 0x000000001d1d7984 */ /* 0x000ee20000000800 */
[----:B-1----:R-:W-:-:S04]  /*21e0*/  FMUL R0, R30, R30 ;  /* 0x0000001e1e007220 */ /* 0x002fc80000400000 */
[----:B--2---:R-:W-:-:S04]  /*21f0*/  FFMA R0, R31, R31, R0 ;  /* 0x0000001f1f007223 */ /* 0x004fc80000000000 */
[----:B---3--:R-:W-:-:S04]  /*2200*/  FFMA R26, R29, R29, R0 ;  /* 0x0000001d1d1a7223 */ /* 0x008fc80000000000 */
[----:B------:R1:W2:Y:S01]  /*2210*/  MUFU.RSQ R27, R26 ;  /* 0x0000001a001b7308 */ /* 0x0002a20000001400 */
[----:B------:R-:W-:-:S04]  /*2220*/  IADD3 R0, PT, PT, R26, -0xd000000, RZ ;  /* 0xf30000001a007810 */ /* 0x000fc80007ffe0ff */
[----:B------:R-:W-:-:S13]  /*2230*/  ISETP.GT.U32.AND P0, PT, R0, 0x727fffff, PT ;  /* 0x727fffff0000780c */ /* 0x000fda0003f04070 */
[----:B-12---:R-:W-:Y:S05]  /*2240*/  @!P0 BRA `(.L_x_43) ;  /* 0x0000000000108947 */ /* 0x006fea0003800000 */
[----:B------:R-:W-:Y:S02]  /*2250*/  MOV R0, R26 ;  /* 0x0000001a00007202 */ /* 0x000fe40000000f00 */
[----:B------:R-:W-:-:S07]  /*2260*/  MOV R2, 0x2280 ;  /* 0x0000228000027802 */ /* 0x000fce0000000f00 */
[----:B0-----:R-:W-:Y:S05]  /*2270*/  CALL.REL.NOINC `($__internal_0_$__cuda_sm20_sqrt_rn_f32_slowpath) ;  /* 0x0000000800887944 */ /* 0x001fea0003c00000 */
[----:B------:R-:W-:Y:S05]  /*2280*/  BRA `(.L_x_44) ;  /* 0x0000000000107947 */ /* 0x000fea0003800000 */
.L_x_43:
[----:B------:R-:W-:Y:S01]  /*2290*/  FMUL.FTZ R33, R26, R27 ;  /* 0x0000001b1a217220 */ /* 0x000fe20000410000 */
[----:B------:R-:W-:-:S03]  /*22a0*/  FMUL.FTZ R2, R27, 0.5 ;  /* 0x3f0000001b027820 */ /* 0x000fc60000410000 */
[----:B------:R-:W-:-:S04]  /*22b0*/  FFMA R0, -R33, R33, R26 ;  /* 0x0000002121007223 */ /* 0x000fc8000000011a */
[----:B------:R-:W-:-:S07]  /*22c0*/  FFMA R33, R0, R2, R33 ;  /* 0x0000000200217223 */ /* 0x000fce0000000021 */
.L_x_44:
[----:B0-----:R-:W-:Y:S05]  /*22d0*/  BSYNC.RECONVERGENT B0 ;  /* 0x0000000000007941 */ /* 0x001fea0003800200 */
.L_x_42:
        /* <DEDUP_REMOVED lines=15> */
.L_x_46:
[----:B------:R-:W-:Y:S05]  /*23d0*/  BSYNC.RECONVERGENT B0 ;  /* 0x0000000000007941 */ /* 0x000fea0003800200 */
.L_x_45:
[----:B------:R-:W-:Y:S02]  /*23e0*/  IMAD R0, R39, -0x1f4, R24 ;  /* 0xfffffe0c27007824 */ /* 0x000fe400078e0218 */
[-C--:B------:R-:W-:Y:S01]  /*23f0*/  FFMA R30, -R7, R2.reuse, R30 ;  /* 0x00000002071e7223 */ /* 0x080fe2000000011e */
[----:B------:R-:W-:Y:S02]  /*2400*/  IMAD R27, R39, -0x1f4, R19 ;  /* 0xfffffe0c271b7824 */ /* 0x000fe400078e0213 */
[-C--:B------:R-:W-:Y:S01]  /*2410*/  FFMA R31, -R6, R2.reuse, R31 ;  /* 0x00000002061f7223 */ /* 0x080fe2000000011f */
[----:B------:R-:W-:Y:S01]  /*2420*/  FFMA R29, -R8, R2, R29 ;  /* 0x00000002081d7223 */ /* 0x000fe2000000011d */
[----:B------:R-:W-:Y:S01]  /*2430*/  FMUL R30, R30, R30 ;  /* 0x0000001e1e1e7220 */ /* 0x000fe20000400000 */
[----:B------:R-:W0:Y:S01]  /*2440*/  LDS R0, [R0] ;  /* 0x0000000000007984 */ /* 0x000e220000000800 */
[----:B------:R-:W-:Y:S01]  /*2450*/  FMUL R2, R28, UR21 ;  /* 0x000000151c027c20 */ /* 0x000fe20008400000 */
[----:B------:R-:W-:Y:S01]  /*2460*/  BSSY.RECONVERGENT B0, `(.L_x_47) ;  /* 0x0000012000007945 */ /* 0x000fe20003800200 */
[----:B------:R-:W-:Y:S01]  /*2470*/  FFMA R30, R31, R31, R30 ;  /* 0x0000001f1f1e7223 */ /* 0x000fe2000000001e */
[----:B------:R-:W1:Y:S01]  /*2480*/  LDS R27, [R27] ;  /* 0x000000001b1b7984 */ /* 0x000e620000000800 */
[----:B------:R-:W-:-:S02]  /*2490*/  HFMA2 R31, -RZ, RZ, 0, 0 ;  /* 0x00000000ff1f7431 */ /* 0x000fc400000001ff */
[----:B------:R-:W-:-:S04]  /*24a0*/  FFMA R29, R29, R29, R30 ;  /* 0x0000001d1d1d7223 */ /* 0x000fc8000000001e */
[----:B------:R-:W-:-:S05]  /*24b0*/  FFMA R33, -R29, UR20, -R2 ;  /* 0x000000141d217c23 */ /* 0x000fca0008000902 */
[----:B------:R-:W-:-:S13]  /*24c0*/  FSETP.GEU.AND P0, PT, R33, -86, PT ;  /* 0xc2ac00002100780b */ /* 0x000fda0003f0e000 */
[----:B------:R-:W-:Y:S05]  /*24d0*/  @!P0 BRA `(.L_x_48) ;  /* 0x0000000000288947 */ /* 0x000fea0003800000 */
[----:B------:R-:W-:Y:S02]  /*24e0*/  MOV R2, 0x3f000000 ;  /* 0x3f00000000027802 */ /* 0x000fe40000000f00 */
[----:B------:R-:W-:-:S03]  /*24f0*/  MOV R31, 0x437c0000 ;  /* 0x437c0000001f7802 */ /* 0x000fc60000000f00 */
[----:B------:R-:W-:-:S04]  /*2500*/  FFMA.SAT R2, R33, 0.0057249800302088260651, R2 ;  /* 0x3bbb989d21027823 */ /* 0x000fc80000002002 */
[----:B------:R-:W-:-:S04]  /*2510*/  FFMA.RM R2, R2, R31, 12582913 ;  /* 0x4b40000102027423 */ /* 0x000fc8000000401f */
[C---:B------:R-:W-:Y:S01]  /*2520*/  FADD R26, R2.reuse, -12583039 ;  /* 0xcb40007f021a7421 */ /* 0x040fe20000000000 */
[----:B------:R-:W-:-:S03]  /*2530*/  SHF.L.U32 R2, R2, 0x17, RZ ;  /* 0x0000001702027819 */ /* 0x000fc600000006ff */
[----:B------:R-:W-:-:S04]  /*2540*/  FFMA R26, R33, 1.4426950216293334961, -R26 ;  /* 0x3fb8aa3b211a7823 */ /* 0x000fc8000000081a */
[----:B------:R-:W-:-:S04]  /*2550*/  FFMA R26, R33, 1.925963033500011079e-08, R26 ;  /* 0x32a57060211a7823 */ /* 0x000fc8000000001a */
[----:B------:R-:W2:Y:S02]  /*2560*/  MUFU.EX2 R31, R26 ;  /* 0x0000001a001f7308 */ /* 0x000ea40000000800 */
[----:B--2---:R-:W-:-:S07]  /*2570*/  FMUL R31, R2, R31 ;  /* 0x0000001f021f7220 */ /* 0x004fce0000400000 */
.L_x_48:
[----:B------:R-:W-:Y:S05]  /*2580*/  BSYNC.RECONVERGENT B0 ;  /* 0x0000000000007941 */ /* 0x000fea0003800200 */
.L_x_47:
[----:B------:R-:W-:Y:S01]  /*2590*/  UISETP.NE.AND UP1, UPT, UR17, 0x1f4, UPT ;  /* 0x000001f41100788c */ /* 0x000fe2000bf25270 */
[----:B0-----:R-:W-:-:S04]  /*25a0*/  FMUL R31, R0, R31 ;  /* 0x0000001f001f7220 */ /* 0x001fc80000400000 */
[C---:B------:R-:W-:Y:S01]  /*25b0*/  FADD R9, R31.reuse, R9 ;  /* 0x000000091f097221 */ /* 0x040fe20000000000 */
[----:B-1----:R-:W-:-:S03]  /*25c0*/  FFMA R10, R31, R27, R10 ;  /* 0x0000001b1f0a7223 */ /* 0x002fc6000000000a */
[----:B------:R-:W-:Y:S05]  /*25d0*/  BRA.U !UP1, `(.L_x_17) ;  /* 0x0000000509687547 */ /* 0x000fea000b800000 */
[----:B------:R-:W0:Y:S01]  /*25e0*/  S2UR UR15, SR_CgaCtaId ;  /* 0x00000000000f79c3 */ /* 0x000e220000008800 */
[----:B------:R-:W-:Y:S01]  /*25f0*/  UMOV UR6, 0x400 ;  /* 0x0000040000067882 */ /* 0x000fe20000000000 */
[----:B------:R-:W-:Y:S01]  /*2600*/  IMAD.HI.U32 R0, R18, 0x10624dd3, RZ ;  /* 0x10624dd312007827 */ /* 0x000fe200078e00ff */
[----:B------:R-:W-:Y:S01]  /*2610*/  UIADD3 UR16, UPT, UPT, UR6, 0x3e8, URZ ;  /* 0x000003e806107890 */ /* 0x000fe2000fffe0ff */
[----:B------:R-:W-:Y:S01]  /*2620*/  BSSY.RECONVERGENT B0, `(.L_x_49) ;  /* 0x000001a000007945 */ /* 0x000fe20003800200 */
[----:B------:R-:W-:Y:S02]  /*2630*/  UIADD3 UR14, UPT, UPT, UR6, 0x1f4, URZ ;  /* 0x000001f4060e7890 */ /* 0x000fe4000fffe0ff */
[----:B------:R-:W-:Y:S01]  /*2640*/  SHF.R.U32.HI R0, RZ, 0x3, R0 ;  /* 0x00000003ff007819 */ /* 0x000fe20000011600 */
[----:B------:R-:W-:-:S04]  /*2650*/  UIADD3 UR6, UPT, UPT, UR6, 0x5dc, URZ ;  /* 0x000005dc06067890 */ /* 0x000fc8000fffe0ff */
[----:B------:R-:W-:Y:S01]  /*2660*/  IMAD R32, R0, -0x1f4, R25 ;  /* 0xfffffe0c00207824 */ /* 0x000fe200078e0219 */
[----:B0-----:R-:W-:Y:S02]  /*2670*/  ULEA UR16, UR15, UR16, 0x18 ;  /* 0x000000100f107291 */ /* 0x001fe4000f8ec0ff */
[----:B------:R-:W-:Y:S02]  /*2680*/  ULEA UR14, UR15, UR14, 0x18 ;  /* 0x0000000e0f0e7291 */ /* 0x000fe4000f8ec0ff */
[----:B------:R-:W-:-:S05]  /*2690*/  ULEA UR6, UR15, UR6, 0x18 ;  /* 0x000000060f067291 */ /* 0x000fca000f8ec0ff */
[----:B------:R-:W0:Y:S04]  /*26a0*/  LDS R30, [R32+UR16+0x4] ;  /* 0x00000410201e7984 */ /* 0x000e280008000800 */
[----:B------:R-:W1:Y:S04]  /*26b0*/  LDS R31, [R32+UR14+0x4] ;  /* 0x0000040e201f7984 */ /* 0x000e680008000800 */
[----:B------:R-:W2:Y:S01]  /*26c0*/  LDS R29, [R32+UR6+0x4] ;  /* 0x00000406201d7984 */ /* 0x000ea20008000800 */
[----:B0-----:R-:W-:-:S04]  /*26d0*/  FMUL R0, R30, R30 ;  /* 0x0000001e1e007220 */ /* 0x001fc80000400000 */
[----:B-1----:R-:W-:-:S04]  /*26e0*/  FFMA R0, R31, R31, R0 ;  /* 0x0000001f1f007223 */ /* 0x002fc80000000000 */
[----:B--2---:R-:W-:-:S04]  /*26f0*/  FFMA R26, R29, R29, R0 ;  /* 0x0000001d1d1a7223 */ /* 0x004fc80000000000 */
[----:B------:R0:W1:Y:S01]  /*2700*/  MUFU.RSQ R27, R26 ;  /* 0x0000001a001b7308 */ /* 0x0000620000001400 */
[----:B------:R-:W-:-:S04]  /*2710*/  IADD3 R0, PT, PT, R26, -0xd000000, RZ ;  /* 0xf30000001a007810 */ /* 0x000fc80007ffe0ff */
[----:B------:R-:W-:-:S13]  /*2720*/  ISETP.GT.U32.AND P0, PT, R0, 0x727fffff, PT ;  /* 0x727fffff0000780c */ /* 0x000fda0003f04070 */
[----:B01----:R-:W-:Y:S05]  /*2730*/  @!P0 BRA `(.L_x_50) ;  /* 0x0000000000108947 */ /* 0x003fea0003800000 */
[----:B------:R-:W-:Y:S02]  /*2740*/  MOV R0, R26 ;  /* 0x0000001a00007202 */ /* 0x000fe40000000f00 */
[----:B------:R-:W-:-:S07]  /*2750*/  MOV R2, 0x2770 ;  /* 0x0000277000027802 */ /* 0x000fce0000000f00 */
[----:B------:R-:W-:Y:S05]  /*2760*/  CALL.REL.NOINC `($__internal_0_$__cuda_sm20_sqrt_rn_f32_slowpath) ;  /* 0x00000004004c7944 */ /* 0x000fea0003c00000 */
[----:B------:R-:W-:Y:S05]  /*2770*/  BRA `(.L_x_51) ;  /* 0x0000000000107947 */ /* 0x000fea0003800000 */
.L_x_50:
[----:B------:R-:W-:Y:S01]  /*2780*/  FMUL.FTZ R33, R26, R27 ;  /* 0x0000001b1a217220 */ /* 0x000fe20000410000 */
[----:B------:R-:W-:-:S03]  /*2790*/  FMUL.FTZ R2, R27, 0.5 ;  /* 0x3f0000001b027820 */ /* 0x000fc60000410000 */
[----:B------:R-:W-:-:S04]  /*27a0*/  FFMA R0, -R33, R33, R26 ;  /* 0x0000002121007223 */ /* 0x000fc8000000011a */
[----:B------:R-:W-:-:S07]  /*27b0*/  FFMA R33, R0, R2, R33 ;  /* 0x0000000200217223 */ /* 0x000fce0000000021 */
.L_x_51:
[----:B------:R-:W-:Y:S05]  /*27c0*/  BSYNC.RECONVERGENT B0 ;  /* 0x0000000000007941 */ /* 0x000fea0003800200 */
.L_x_49:
[----:B------:R-:W0:Y:S01]  /*27d0*/  MUFU.RCP R0, R3 ;  /* 0x0000000300007308 */ /* 0x000e220000001000 */
[----:B------:R-:W-:Y:S01]  /*27e0*/  BSSY.RECONVERGENT B0, `(.L_x_52) ;  /* 0x000000c000007945 */ /* 0x000fe20003800200 */
[----:B------:R-:W-:-:S06]  /*27f0*/  FADD R28, R33, -R3 ;  /* 0x80000003211c7221 */ /* 0x000fcc0000000000 */
        /* <DEDUP_REMOVED lines=10> */
.L_x_53:
[----:B------:R-:W-:Y:S05]  /*28a0*/  BSYNC.RECONVERGENT B0 ;  /* 0x0000000000007941 */ /* 0x000fea0003800200 */
.L_x_52:
[-C--:B------:R-:W-:Y:S01]  /*28b0*/  FFMA R30, -R7, R0.reuse, R30 ;  /* 0x00000000071e7223 */ /* 0x080fe2000000011e */
[-C--:B------:R-:W-:Y:S01]  /*28c0*/  FFMA R31, -R6, R0.reuse, R31 ;  /* 0x00000000061f7223 */ /* 0x080fe2000000011f */
[----:B------:R-:W-:Y:S01]  /*28d0*/  FFMA R0, -R8, R0, R29 ;  /* 0x0000000008007223 */ /* 0x000fe2000000011d */
[----:B------:R-:W-:Y:S01]  /*28e0*/  FMUL R28, R28, R28 ;  /* 0x0000001c1c1c7220 */ /* 0x000fe20000400000 */
[----:B------:R-:W-:Y:S01]  /*28f0*/  FMUL R30, R30, R30 ;  /* 0x0000001e1e1e7220 */ /* 0x000fe20000400000 */
[----:B------:R-:W-:Y:S02]  /*2900*/  BSSY.RECONVERGENT B0, `(.L_x_54) ;  /* 0x0000012000007945 */ /* 0x000fe40003800200 */
[----:B------:R-:W-:Y:S01]  /*2910*/  FMUL R28, R28, UR21 ;  /* 0x000000151c1c7c20 */ /* 0x000fe20008400000 */
[----:B------:R-:W-:-:S04]  /*2920*/  FFMA R31, R31, R31, R30 ;  /* 0x0000001f1f1f7223 */ /* 0x000fc8000000001e */
[----:B------:R-:W-:Y:S01]  /*2930*/  FFMA R31, R0, R0, R31 ;  /* 0x00000000001f7223 */ /* 0x000fe2000000001f */
[----:B------:R-:W-:-:S03]  /*2940*/  HFMA2 R0, -RZ, RZ, 0, 0 ;  /* 0x00000000ff007431 */ /* 0x000fc600000001ff */
        /* <DEDUP_REMOVED lines=13> */
.L_x_55:
[----:B------:R-:W-:Y:S05]  /*2a20*/  BSYNC.RECONVERGENT B0 ;  /* 0x0000000000007941 */ /* 0x000fea0003800200 */
.L_x_54:
[----:B------:R-:W0:Y:S01]  /*2a30*/  S2UR UR15, SR_CgaCtaId ;  /* 0x00000000000f79c3 */ /* 0x000e220000008800 */
[----:B------:R-:W-:Y:S01]  /*2a40*/  UMOV UR6, 0x400 ;  /* 0x0000040000067882 */ /* 0x000fe20000000000 */
[----:B------:R-:W-:Y:S01]  /*2a50*/  IADD3 R18, PT, PT, R18, 0x2, RZ ;  /* 0x0000000212127810 */ /* 0x000fe20007ffe0ff */
[----:B------:R-:W-:Y:S01]  /*2a60*/  UIADD3 UR14, UPT, UPT, UR6, 0x7d0, URZ ;  /* 0x000007d0060e7890 */ /* 0x000fe2000fffe0ff */
[----:B------:R-:W-:Y:S01]  /*2a70*/  IADD3 R25, PT, PT, R25, 0x8, RZ ;  /* 0x0000000819197810 */ /* 0x000fe20007ffe0ff */
[----:B------:R-:W-:Y:S01]  /*2a80*/  UIADD3 UR6, UPT, UPT, UR6, 0x9c4, URZ ;  /* 0x000009c406067890 */ /* 0x000fe2000fffe0ff */
[----:B------:R-:W-:Y:S01]  /*2a90*/  IADD3 R24, PT, PT, R24, 0x8, RZ ;  /* 0x0000000818187810 */ /* 0x000fe20007ffe0ff */
[----:B------:R-:W-:Y:S01]  /*2aa0*/  UIADD3 UR17, UPT, UPT, UR17, 0x8, URZ ;  /* 0x0000000811117890 */ /* 0x000fe2000fffe0ff */
[----:B------:R-:W-:Y:S02]  /*2ab0*/  IADD3 R23, PT, PT, R23, 0x2, RZ ;  /* 0x0000000217177810 */ /* 0x000fe40007ffe0ff */
[----:B------:R-:W-:-:S02]  /*2ac0*/  IADD3 R22, PT, PT, R22, 0x8, RZ ;  /* 0x0000000816167810 */ /* 0x000fc40007ffe0ff */
[----:B------:R-:W-:Y:S02]  /*2ad0*/  IADD3 R21, PT, PT, R21, 0x8, RZ ;  /* 0x0000000815157810 */ /* 0x000fe40007ffe0ff */
[----:B------:R-:W-:Y:S02]  /*2ae0*/  IADD3 R20, PT, PT, R20, 0x8, RZ ;  /* 0x0000000814147810 */ /* 0x000fe40007ffe0ff */
[----:B------:R-:W-:Y:S01]  /*2af0*/  IADD3 R19, PT, PT, R19, 0x8, RZ ;  /* 0x0000000813137810 */ /* 0x000fe20007ffe0ff */
[----:B0-----:R-:W-:Y:S02]  /*2b00*/  ULEA UR14, UR15, UR14, 0x18 ;  /* 0x0000000e0f0e7291 */ /* 0x001fe4000f8ec0ff */
[----:B------:R-:W-:-:S07]  /*2b10*/  ULEA UR6, UR15, UR6, 0x18 ;  /* 0x000000060f067291 */ /* 0x000fce000f8ec0ff */
[----:B------:R-:W0:Y:S04]  /*2b20*/  LDS R27, [R32+UR14+0x4] ;  /* 0x0000040e201b7984 */ /* 0x000e280008000800 */
[----:B------:R-:W1:Y:S01]  /*2b30*/  LDS R2, [R32+UR6+0x4] ;  /* 0x0000040620027984 */ /* 0x000e620008000800 */
[----:B0-----:R-:W-:-:S04]  /*2b40*/  FMUL R27, R27, R0 ;  /* 0x000000001b1b7220 */ /* 0x001fc80000400000 */
[----:B------:R-:W-:Y:S01]  /*2b50*/  FADD R9, R9, R27 ;  /* 0x0000001b09097221 */ /* 0x000fe20000000000 */
[----:B-1----:R-:W-:Y:S01]  /*2b60*/  FFMA R10, R27, R2, R10 ;  /* 0x000000021b0a7223 */ /* 0x002fe2000000000a */
[----:B------:R-:W-:Y:S06]  /*2b70*/  BRA `(.L_x_56) ;  /* 0xfffffff400747947 */ /* 0x000fec000383ffff */
.L_x_17:
[----:B------:R-:W-:-:S04]  /*2b80*/  UIADD3 UR5, UPT, UPT, UR5, 0x1, URZ ;  /* 0x0000000105057890 */ /* 0x000fc8000fffe0ff */
[----:B------:R-:W-:-:S09]  /*2b90*/  UISETP.NE.AND UP1, UPT, UR5, 0x7d, UPT ;  /* 0x0000007d0500788c */ /* 0x000fd2000bf25270 */
[----:B------:R-:W-:Y:S05]  /*2ba0*/  BRA.U UP1, `(.L_x_57) ;  /* 0xffffffe101847547 */ /* 0x000fea000b83ffff */
[----:B------:R-:W-:Y:S05]  /*2bb0*/  BRA.U UP0, `(.L_x_58) ;  /* 0xffffffd500d87547 */ /* 0x000fea000b83ffff */
.L_x_0:
[----:B-----5:R-:W0:Y:S08]  /*2bc0*/  LDC.64 R6, c[0x0][0x3c0] ;  /* 0x0000f000ff067b82 */ /* 0x020e300000000a00 */
[----:B------:R-:W1:Y:S01]  /*2bd0*/  LDC.64 R2, c[0x0][0x3e0] ;  /* 0x0000f800ff027b82 */ /* 0x000e620000000a00 */
[----:B0-----:R-:W-:-:S04]  /*2be0*/  IMAD R0, R6, R7, RZ ;  /* 0x0000000706007224 */ /* 0x001fc800078e02ff */
[----:B------:R-:W-:-:S04]  /*2bf0*/  IMAD R7, R0, 0x7d, R5 ;  /* 0x0000007d00077824 */ /* 0x000fc800078e0205 */
[----:B-1----:R-:W-:Y:S02]  /*2c00*/  IMAD.WIDE R2, R7, 0x4, R2 ;  /* 0x0000000407027825 */ /* 0x002fe400078e0202 */
[----:B------:R-:W0:Y:S03]  /*2c10*/  LDC.64 R6, c[0x0][0x3e8] ;  /* 0x0000fa00ff067b82 */ /* 0x000e260000000a00 */
[----:B------:R-:W2:Y:S01]  /*2c20*/  LDG.E R11, desc[UR18][R2.64] ;  /* 0x00000012020b7981 */ /* 0x000ea2000c1e1900 */
[----:B0-----:R-:W-:-:S04]  /*2c30*/  IMAD.WIDE R4, R5, 0x4, R6 ;  /* 0x0000000405047825 */ /* 0x001fc800078e0206 */
[----:B--2---:R-:W-:-:S05]  /*2c40*/  FADD R11, R11, R10 ;  /* 0x0000000a0b0b7221 */ /* 0x004fca0000000000 */
[----:B------:R-:W-:Y:S04]  /*2c50*/  STG.E desc[UR18][R2.64], R11 ;  /* 0x0000000b02007986 */ /* 0x000fe8000c101912 */
[----:B------:R-:W2:Y:S02]  /*2c60*/  LDG.E R0, desc[UR18][R4.64] ;  /* 0x0000001204007981 */ /* 0x000ea4000c1e1900 */
[----:B--2---:R-:W-:-:S05]  /*2c70*/  FADD R9, R0, R9 ;  /* 0x0000000900097221 */ /* 0x004fca0000000000 */
[----:B------:R-:W-:Y:S01]  /*2c80*/  STG.E desc[UR18][R4.64], R9 ;  /* 0x0000000904007986 */ /* 0x000fe2000c101912 */
[----:B------:R-:W-:Y:S05]  /*2c90*/  EXIT ;  /* 0x000000000000794d */ /* 0x000fea0003800000 */
        .weak           $__internal_0_$__cuda_sm20_sqrt_rn_f32_slowpath
        .type           $__internal_0_$__cuda_sm20_sqrt_rn_f32_slowpath,@function
        .size           $__internal_0_$__cuda_sm20_sqrt_rn_f32_slowpath,($__internal_1_$__cuda_sm3x_div_rn_noftz_f32_slowpath - $__internal_0_$__cuda_sm20_sqrt_rn_f32_slowpath)
$__internal_0_$__cuda_sm20_sqrt_rn_f32_slowpath:
[----:B------:R-:W-:-:S13]  /*2ca0*/  LOP3.LUT P0, RZ, R0, 0x7fffffff, RZ, 0xc0, !PT ;  /* 0x7fffffff00ff7812 */ /* 0x000fda000780c0ff */
[----:B------:R-:W-:Y:S01]  /*2cb0*/  @!P0 MOV R33, R0 ;  /* 0x0000000000218202 */ /* 0x000fe20000000f00 */
[----:B------:R-:W-:Y:S06]  /*2cc0*/  @!P0 BRA `(.L_x_59) ;  /* 0x0000000000408947 */ /* 0x000fec0003800000 */
[----:B------:R-:W-:-:S13]  /*2cd0*/  FSETP.GEU.FTZ.AND P0, PT, R0, RZ, PT ;  /* 0x000000ff0000720b */ /* 0x000fda0003f1e000 */
[----:B------:R-:W-:Y:S01]  /*2ce0*/  @!P0 MOV R33, 0x7fffffff ;  /* 0x7fffffff00218802 */ /* 0x000fe20000000f00 */
[----:B------:R-:W-:Y:S06]  /*2cf0*/  @!P0 BRA `(.L_x_59) ;  /* 0x0000000000348947 */ /* 0x000fec0003800000 */
[----:B------:R-:W-:-:S13]  /*2d00*/  FSETP.GTU.FTZ.AND P0, PT, |R0|, +INF , PT ;  /* 0x7f8000000000780b */ /* 0x000fda0003f1c200 */
[----:B------:R-:W-:Y:S01]  /*2d10*/  @P0 FADD.FTZ R33, R0, 1 ;  /* 0x3f80000000210421 */ /* 0x000fe20000010000 */
[----:B------:R-:W-:Y:S06]  /*2d20*/  @P0 BRA `(.L_x_59) ;  /* 0x0000000000280947 */ /* 0x000fec0003800000 */
[----:B------:R-:W-:-:S13]  /*2d30*/  FSETP.NEU.FTZ.AND P0, PT, |R0|, +INF , PT ;  /* 0x7f8000000000780b */ /* 0x000fda0003f1d200 */
[----:B------:R-:W-:Y:S01]  /*2d40*/  @P0 FFMA R34, R0, 1.84467440737095516160e+19, RZ ;  /* 0x5f80000000220823 */ /* 0x000fe200000000ff */
[----:B------:R-:W-:-:S03]  /*2d50*/  @!P0 MOV R33, R0 ;  /* 0x0000000000218202 */ /* 0x000fc60000000f00 */
[----:B------:R-:W0:Y:S02]  /*2d60*/  @P0 MUFU.RSQ R28, R34 ;  /* 0x00000022001c0308 */ /* 0x000e240000001400 */
[----:B0-----:R-:W-:Y:S01]  /*2d70*/  @P0 FMUL.FTZ R27, R34, R28 ;  /* 0x0000001c221b0220 */ /* 0x001fe20000410000 */
[----:B------:R-:W-:-:S03]  /*2d80*/  @P0 FMUL.FTZ R28, R28, 0.5 ;  /* 0x3f0000001c1c0820 */ /* 0x000fc60000410000 */
[----:B------:R-:W-:-:S04]  /*2d90*/  @P0 FADD.FTZ R26, -R27, -RZ ;  /* 0x800000ff1b1a0221 */ /* 0x000fc80000010100 */
[----:B------:R-:W-:-:S04]  /*2da0*/  @P0 FFMA R26, R27, R26, R34 ;  /* 0x0000001a1b1a0223 */ /* 0x000fc80000000022 */
[----:B------:R-:W-:-:S04]  /*2db0*/  @P0 FFMA R26, R26, R28, R27 ;  /* 0x0000001c1a1a0223 */ /* 0x000fc8000000001b */
[----:B------:R-:W-:-:S07]  /*2dc0*/  @P0 FMUL.FTZ R33, R26, 2.3283064365386962891e-10 ;  /* 0x2f8000001a210820 */ /* 0x000fce0000410000 */
.L_x_59:
[----:B------:R-:W-:Y:S01]  /*2dd0*/  HFMA2 R27, -RZ, RZ, 0, 0 ;  /* 0x00000000ff1b7431 */ /* 0x000fe200000001ff */
[----:B------:R-:W-:-:S04]  /*2de0*/  MOV R26, R2 ;  /* 0x00000002001a7202 */ /* 0x000fc80000000f00 */
[----:B------:R-:W-:Y:S05]  /*2df0*/  RET.REL.NODEC R26 `(_Z21smooth_process_kernelPKfS0_S0_S0_S0_S0_S0_ffiiiffS0_PfS1_i) ;  /* 0xffffffd01a807950 */ /* 0x000fea0003c3ffff */
        .weak           $__internal_1_$__cuda_sm3x_div_rn_noftz_f32_slowpath
        .type           $__internal_1_$__cuda_sm3x_div_rn_noftz_f32_slowpath,@function
        .size           $__internal_1_$__cuda_sm3x_div_rn_noftz_f32_slowpath,(.L_x_73 - $__internal_1_$__cuda_sm3x_div_rn_noftz_f32_slowpath)
$__internal_1_$__cuda_sm3x_div_rn_noftz_f32_slowpath:
[----:B------:R-:W-:Y:S01]  /*2e00*/  SHF.R.U32.HI R27, RZ, 0x17, R3 ;  /* 0x00000017ff1b7819 */ /* 0x000fe20000011603 */
[----:B------:R-:W-:Y:S01]  /*2e10*/  BSSY.RECONVERGENT B2, `(.L_x_60) ;  /* 0x0000064000027945 */ /* 0x000fe20003800200 */
[----:B------:R-:W-:Y:S02]  /*2e20*/  SHF.R.U32.HI R33, RZ, 0x17, R0 ;  /* 0x00000017ff217819 */ /* 0x000fe40000011600 */
[----:B------:R-:W-:Y:S02]  /*2e30*/  LOP3.LUT R27, R27, 0xff, RZ, 0xc0, !PT ;  /* 0x000000ff1b1b7812 */ /* 0x000fe400078ec0ff */
[----:B------:R-:W-:Y:S02]  /*2e40*/  LOP3.LUT R33, R33, 0xff, RZ, 0xc0, !PT ;  /* 0x000000ff21217812 */ /* 0x000fe400078ec0ff */
[----:B------:R-:W-:Y:S02]  /*2e50*/  IADD3 R34, PT, PT, R27, -0x1, RZ ;  /* 0xffffffff1b227810 */ /* 0x000fe40007ffe0ff */
[----:B------:R-:W-:-:S02]  /*2e60*/  IADD3 R35, PT, PT, R33, -0x1, RZ ;  /* 0xffffffff21237810 */ /* 0x000fc40007ffe0ff */
[----:B------:R-:W-:Y:S02]  /*2e70*/  ISETP.GT.U32.AND P0, PT, R34, 0xfd, PT ;  /* 0x000000fd2200780c */ /* 0x000fe40003f04070 */
[----:B------:R-:W-:Y:S02]  /*2e80*/  MOV R37, R3 ;  /* 0x0000000300257202 */ /* 0x000fe40000000f00 */
[----:B------:R-:W-:-:S13]  /*2e90*/  ISETP.GT.U32.OR P0, PT, R35, 0xfd, P0 ;  /* 0x000000fd2300780c */ /* 0x000fda0000704470 */
[----:B------:R-:W-:Y:S01]  /*2ea0*/  @!P0 MOV R26, RZ ;  /* 0x000000ff001a8202 */ /* 0x000fe20000000f00 */
[----:B------:R-:W-:Y:S06]  /*2eb0*/  @!P0 BRA `(.L_x_61) ;  /* 0x00000000005c8947 */ /* 0x000fec0003800000 */
[----:B------:R-:W-:Y:S02]  /*2ec0*/  FSETP.GTU.FTZ.AND P0, PT, |R0|, +INF , PT ;  /* 0x7f8000000000780b */ /* 0x000fe40003f1c200 */
[----:B------:R-:W-:-:S04]  /*2ed0*/  FSETP.GTU.FTZ.AND P1, PT, |R3|, +INF , PT ;  /* 0x7f8000000300780b */ /* 0x000fc80003f3c200 */
[----:B------:R-:W-:-:S13]  /*2ee0*/  PLOP3.LUT P0, PT, P0, P1, PT, 0xf8, 0x8f ;  /* 0x00000000008f781c */ /* 0x000fda0000703f70 */
[----:B------:R-:W-:Y:S05]  /*2ef0*/  @P0 BRA `(.L_x_62) ;  /* 0x0000000400500947 */ /* 0x000fea0003800000 */
[----:B------:R-:W-:-:S13]  /*2f00*/  LOP3.LUT P0, RZ, R37, 0x7fffffff, R0, 0xc8, !PT ;  /* 0x7fffffff25ff7812 */ /* 0x000fda000780c800 */
[----:B------:R-:W-:Y:S05]  /*2f10*/  @!P0 BRA `(.L_x_63) ;  /* 0x0000000400408947 */ /* 0x000fea0003800000 */
[C---:B------:R-:W-:Y:S02]  /*2f20*/  FSETP.NEU.FTZ.AND P2, PT, |R0|.reuse, +INF , PT ;  /* 0x7f8000000000780b */ /* 0x040fe40003f5d200 */
[----:B------:R-:W-:Y:S02]  /*2f30*/  FSETP.NEU.FTZ.AND P1, PT, |R3|, +INF , PT ;  /* 0x7f8000000300780b */ /* 0x000fe40003f3d200 */
[----:B------:R-:W-:-:S11]  /*2f40*/  FSETP.NEU.FTZ.AND P0, PT, |R0|, +INF , PT ;  /* 0x7f8000000000780b */ /* 0x000fd60003f1d200 */
[----:B------:R-:W-:Y:S05]  /*2f50*/  @!P1 BRA !P2, `(.L_x_63) ;  /* 0x0000000400309947 */ /* 0x000fea0005000000 */
[----:B------:R-:W-:-:S04]  /*2f60*/  LOP3.LUT P2, RZ, R0, 0x7fffffff, RZ, 0xc0, !PT ;  /* 0x7fffffff00ff7812 */ /* 0x000fc8000784c0ff */
[----:B------:R-:W-:-:S13]  /*2f70*/  PLOP3.LUT P1, PT, P1, P2, PT, 0x2f, 0xf2 ;  /* 0x0000000000f2781c */ /* 0x000fda0000f24577 */
[----:B------:R-:W-:Y:S05]  /*2f80*/  @P1 BRA `(.L_x_64) ;  /* 0x00000004001c1947 */ /* 0x000fea0003800000 */
[----:B------:R-:W-:-:S04]  /*2f90*/  LOP3.LUT P1, RZ, R37, 0x7fffffff, RZ, 0xc0, !PT ;  /* 0x7fffffff25ff7812 */ /* 0x000fc8000782c0ff */
[----:B------:R-:W-:-:S13]  /*2fa0*/  PLOP3.LUT P0, PT, P0, P1, PT, 0x2f, 0xf2 ;  /* 0x0000000000f2781c */ /* 0x000fda0000702577 */
[----:B------:R-:W-:Y:S05]  /*2fb0*/  @P0 BRA `(.L_x_65) ;  /* 0x0000000400040947 */ /* 0x000fea0003800000 */
[----:B------:R-:W-:Y:S02]  /*2fc0*/  ISETP.GE.AND P0, PT, R35, RZ, PT ;  /* 0x000000ff2300720c */ /* 0x000fe40003f06270 */
[----:B------:R-:W-:-:S11]  /*2fd0*/  ISETP.GE.AND P1, PT, R34, RZ, PT ;  /* 0x000000ff2200720c */ /* 0x000fd60003f26270 */
[----:B------:R-:W-:Y:S01]  /*2fe0*/  @P0 MOV R26, RZ ;  /* 0x000000ff001a0202 */ /* 0x000fe20000000f00 */
[----:B------:R-:W-:Y:S01]  /*2ff0*/  @!P0 FFMA R0, R0, 1.84467440737095516160e+19, RZ ;  /* 0x5f80000000008823 */ /* 0x000fe200000000ff */
[----:B------:R-:W-:Y:S01]  /*3000*/  @!P0 MOV R26, 0xffffffc0 ;  /* 0xffffffc0001a8802 */ /* 0x000fe20000000f00 */
[----:B------:R-:W-:-:S03]  /*3010*/  @!P1 FFMA R37, R3, 1.84467440737095516160e+19, RZ ;  /* 0x5f80000003259823 */ /* 0x000fc600000000ff */
[----:B------:R-:W-:-:S07]  /*3020*/  @!P1 IADD3 R26, PT, PT, R26, 0x40, RZ ;  /* 0x000000401a1a9810 */ /* 0x000fce0007ffe0ff */
.L_x_61:
[----:B------:R-:W-:Y:S01]  /*3030*/  LEA R34, R27, 0xc0800000, 0x17 ;  /* 0xc08000001b227811 */ /* 0x000fe200078eb8ff */
[----:B------:R-:W-:Y:S01]  /*3040*/  BSSY.RECONVERGENT B3, `(.L_x_66) ;  /* 0x0000036000037945 */ /* 0x000fe20003800200 */
[----:B------:R-:W-:Y:S02]  /*3050*/  IADD3 R35, PT, PT, R33, -0x7f, RZ ;  /* 0xffffff8121237810 */ /* 0x000fe40007ffe0ff */
[----:B------:R-:W-:-:S03]  /*3060*/  IADD3 R37, PT, PT, -R34, R37, RZ ;  /* 0x0000002522257210 */ /* 0x000fc60007ffe1ff */
[----:B------:R-:W-:Y:S01]  /*3070*/  IMAD R0, R35, -0x800000, R0 ;  /* 0xff80000023007824 */ /* 0x000fe200078e0200 */
[----:B------:R-:W0:Y:S01]  /*3080*/  MUFU.RCP R34, R37 ;  /* 0x0000002500227308 */ /* 0x000e220000001000 */
[----:B------:R-:W-:Y:S01]  /*3090*/  FADD.FTZ R33, -R37, -RZ ;  /* 0x800000ff25217221 */ /* 0x000fe20000010100 */
[----:B------:R-:W-:-:S03]  /*30a0*/  IADD3 R35, PT, PT, R35, 0x7f, -R27 ;  /* 0x0000007f23237810 */ /* 0x000fc60007ffe81b */
[----:B0-----:R-:W-:-:S04]  /*30b0*/  FFMA R27, R34, R33, 1 ;  /* 0x3f800000221b7423 */ /* 0x001fc80000000021 */
[----:B------:R-:W-:Y:S01]  /*30c0*/  FFMA R27, R34, R27, R34 ;  /* 0x0000001b221b7223 */ /* 0x000fe20000000022 */
[----:B------:R-:W-:-:S03]  /*30d0*/  IADD3 R34, PT, PT, R35, R26, RZ ;  /* 0x0000001a23227210 */ /* 0x000fc60007ffe0ff */
[----:B------:R-:W-:-:S04]  /*30e0*/  FFMA R36, R0, R27, RZ ;  /* 0x0000001b00247223 */ /* 0x000fc800000000ff */
[----:B------:R-:W-:-:S04]  /*30f0*/  FFMA R26, R33, R36, R0 ;  /* 0x00000024211a7223 */ /* 0x000fc80000000000 */
[----:B------:R-:W-:-:S04]  /*3100*/  FFMA R26, R27, R26, R36 ;  /* 0x0000001a1b1a7223 */ /* 0x000fc80000000024 */
[----:B------:R-:W-:-:S04]  /*3110*/  FFMA R33, R33, R26, R0 ;  /* 0x0000001a21217223 */ /* 0x000fc80000000000 */
[----:B------:R-:W-:-:S05]  /*3120*/  FFMA R35, R27, R33, R26 ;  /* 0x000000211b237223 */ /* 0x000fca000000001a */
[----:B------:R-:W-:-:S04]  /*3130*/  SHF.R.U32.HI R37, RZ, 0x17, R35 ;  /* 0x00000017ff257819 */ /* 0x000fc80000011623 */
[----:B------:R-:W-:-:S04]  /*3140*/  LOP3.LUT R37, R37, 0xff, RZ, 0xc0, !PT ;  /* 0x000000ff25257812 */ /* 0x000fc800078ec0ff */
[----:B------:R-:W-:-:S04]  /*3150*/  IADD3 R0, PT, PT, R37, R34, RZ ;  /* 0x0000002225007210 */ /* 0x000fc80007ffe0ff */
[----:B------:R-:W-:-:S04]  /*3160*/  IADD3 R36, PT, PT, R0, -0x1, RZ ;  /* 0xffffffff00247810 */ /* 0x000fc80007ffe0ff */
[----:B------:R-:W-:-:S13]  /*3170*/  ISETP.GE.U32.AND P0, PT, R36, 0xfe, PT ;  /* 0x000000fe2400780c */ /* 0x000fda0003f06070 */
[----:B------:R-:W-:Y:S05]  /*3180*/  @!P0 BRA `(.L_x_67) ;  /* 0x0000000000808947 */ /* 0x000fea0003800000 */
[----:B------:R-:W-:-:S13]  /*3190*/  ISETP.GT.AND P0, PT, R0, 0xfe, PT ;  /* 0x000000fe0000780c */ /* 0x000fda0003f04270 */
[----:B------:R-:W-:Y:S05]  /*31a0*/  @P0 BRA `(.L_x_68) ;  /* 0x00000000006c0947 */ /* 0x000fea0003800000 */
[----:B------:R-:W-:-:S13]  /*31b0*/  ISETP.GE.AND P0, PT, R0, 0x1, PT ;  /* 0x000000010000780c */ /* 0x000fda0003f06270 */
[----:B------:R-:W-:Y:S05]  /*31c0*/  @P0 BRA `(.L_x_69) ;  /* 0x0000000000740947 */ /* 0x000fea0003800000 */
[----:B------:R-:W-:Y:S02]  /*31d0*/  ISETP.GE.AND P0, PT, R0, -0x18, PT ;  /* 0xffffffe80000780c */ /* 0x000fe40003f06270 */
[----:B------:R-:W-:-:S11]  /*31e0*/  LOP3.LUT R35, R35, 0x80000000, RZ, 0xc0, !PT ;  /* 0x8000000023237812 */ /* 0x000fd600078ec0ff */
[----:B------:R-:W-:Y:S05]  /*31f0*/  @!P0 BRA `(.L_x_69) ;  /* 0x0000000000688947 */ /* 0x000fea0003800000 */
[CCC-:B------:R-:W-:Y:S01]  /*3200*/  FFMA.RP R34, R27.reuse, R33.reuse, R26.reuse ;  /* 0x000000211b227223 */ /* 0x1c0fe2000000801a */
[CCC-:B------:R-:W-:Y:S01]  /*3210*/  FFMA.RM R37, R27.reuse, R33.reuse, R26.reuse ;  /* 0x000000211b257223 */ /* 0x1c0fe2000000401a */
[----:B------:R-:W-:Y:S01]  /*3220*/  FFMA.RZ R26, R27, R33, R26 ;  /* 0x000000211b1a7223 */ /* 0x000fe2000000c01a */
[C---:B------:R-:W-:Y:S02]  /*3230*/  ISETP.NE.AND P2, PT, R0.reuse, RZ, PT ;  /* 0x000000ff0000720c */ /* 0x040fe40003f45270 */
[----:B------:R-:W-:Y:S02]  /*3240*/  ISETP.NE.AND P1, PT, R0, RZ, PT ;  /* 0x000000ff0000720c */ /* 0x000fe40003f25270 */
[----:B------:R-:W-:Y:S02]  /*3250*/  LOP3.LUT R26, R26, 0x7fffff, RZ, 0xc0, !PT ;  /* 0x007fffff1a1a7812 */ /* 0x000fe400078ec0ff */
[----:B------:R-:W-:Y:S02]  /*3260*/  FSETP.NEU.FTZ.AND P0, PT, R34, R37, PT ;  /* 0x000000252200720b */ /* 0x000fe40003f1d000 */
[----:B------:R-:W-:-:S02]  /*3270*/  LOP3.LUT R27, R26, 0x800000, RZ, 0xfc, !PT ;  /* 0x008000001a1b7812 */ /* 0x000fc400078efcff */
[C---:B------:R-:W-:Y:S02]  /*3280*/  IADD3 R26, PT, PT, R0.reuse, 0x20, RZ ;  /* 0x00000020001a7810 */ /* 0x040fe40007ffe0ff */
[----:B------:R-:W-:Y:S02]  /*3290*/  IADD3 R0, PT, PT, -R0, RZ, RZ ;  /* 0x000000ff00007210 */ /* 0x000fe40007ffe1ff */
[----:B------:R-:W-:Y:S02]  /*32a0*/  SHF.L.U32 R26, R27, R26, RZ ;  /* 0x0000001a1b1a7219 */ /* 0x000fe400000006ff */
[----:B------:R-:W-:Y:S02]  /*32b0*/  SEL R0, R0, RZ, P2 ;  /* 0x000000ff00007207 */ /* 0x000fe40001000000 */
[----:B------:R-:W-:Y:S02]  /*32c0*/  ISETP.NE.AND P1, PT, R26, RZ, P1 ;  /* 0x000000ff1a00720c */ /* 0x000fe40000f25270 */
[----:B------:R-:W-:-:S02]  /*32d0*/  SHF.R.U32.HI R27, RZ, R0, R27 ;  /* 0x00000000ff1b7219 */ /* 0x000fc4000001161b */
[----:B------:R-:W-:Y:S02]  /*32e0*/  PLOP3.LUT P0, PT, P0, P1, PT, 0xf8, 0x8f ;  /* 0x00000000008f781c */ /* 0x000fe40000703f70 */
[----:B------:R-:W-:Y:S02]  /*32f0*/  SHF.R.U32.HI R26, RZ, 0x1, R27 ;  /* 0x00000001ff1a7819 */ /* 0x000fe4000001161b */
[----:B------:R-:W-:-:S04]  /*3300*/  SEL R33, RZ, 0x1, !P0 ;  /* 0x00000001ff217807 */ /* 0x000fc80004000000 */
[----:B------:R-:W-:-:S04]  /*3310*/  LOP3.LUT R0, R33, 0x1, R26, 0xf8, !PT ;  /* 0x0000000121007812 */ /* 0x000fc800078ef81a */
[----:B------:R-:W-:-:S04]  /*3320*/  LOP3.LUT R27, R0, R27, RZ, 0xc0, !PT ;  /* 0x0000001b001b7212 */ /* 0x000fc800078ec0ff */
[----:B------:R-:W-:-:S04]  /*3330*/  IADD3 R26, PT, PT, R26, R27, RZ ;  /* 0x0000001b1a1a7210 */ /* 0x000fc80007ffe0ff */
[----:B------:R-:W-:Y:S01]  /*3340*/  LOP3.LUT R35, R26, R35, RZ, 0xfc, !PT ;  /* 0x000000231a237212 */ /* 0x000fe200078efcff */
[----:B------:R-:W-:Y:S06]  /*3350*/  BRA `(.L_x_69) ;  /* 0x0000000000107947 */ /* 0x000fec0003800000 */
.L_x_68:
[----:B------:R-:W-:-:S04]  /*3360*/  LOP3.LUT R35, R35, 0x80000000, RZ, 0xc0, !PT ;  /* 0x8000000023237812 */ /* 0x000fc800078ec0ff */
[----:B------:R-:W-:Y:S01]  /*3370*/  LOP3.LUT R35, R35, 0x7f800000, RZ, 0xfc, !PT ;  /* 0x7f80000023237812 */ /* 0x000fe200078efcff */
[----:B------:R-:W-:Y:S06]  /*3380*/  BRA `(.L_x_69) ;  /* 0x0000000000047947 */ /* 0x000fec0003800000 */
.L_x_67:
[----:B------:R-:W-:-:S07]  /*3390*/  LEA R35, R34, R35, 0x17 ;  /* 0x0000002322237211 */ /* 0x000fce00078eb8ff */
.L_x_69:
[----:B------:R-:W-:Y:S05]  /*33a0*/  BSYNC.RECONVERGENT B3 ;  /* 0x0000000000037941 */ /* 0x000fea0003800200 */
.L_x_66:
[----:B------:R-:W-:Y:S01]  /*33b0*/  MOV R0, R35 ;  /* 0x0000002300007202 */ /* 0x000fe20000000f00 */
[----:B------:R-:W-:Y:S06]  /*33c0*/  BRA `(.L_x_70) ;  /* 0x0000000000207947 */ /* 0x000fec0003800000 */
.L_x_65:
[----:B------:R-:W-:-:S04]  /*33d0*/  LOP3.LUT R0, R37, 0x80000000, R0, 0x48, !PT ;  /* 0x8000000025007812 */ /* 0x000fc800078e4800 */
[----:B------:R-:W-:Y:S01]  /*33e0*/  LOP3.LUT R0, R0, 0x7f800000, RZ, 0xfc, !PT ;  /* 0x7f80000000007812 */ /* 0x000fe200078efcff */
[----:B------:R-:W-:Y:S06]  /*33f0*/  BRA `(.L_x_70) ;  /* 0x0000000000147947 */ /* 0x000fec0003800000 */
.L_x_64:
[----:B------:R-:W-:Y:S01]  /*3400*/  LOP3.LUT R0, R37, 0x80000000, R0, 0x48, !PT ;  /* 0x8000000025007812 */ /* 0x000fe200078e4800 */
[----:B------:R-:W-:Y:S06]  /*3410*/  BRA `(.L_x_70) ;  /* 0x00000000000c7947 */ /* 0x000fec0003800000 */
.L_x_63:
[----:B------:R-:W0:Y:S01]  /*3420*/  MUFU.RSQ R0, -QNAN ;  /* 0xffc0000000007908 */ /* 0x000e220000001400 */
[----:B------:R-:W-:Y:S05]  /*3430*/  BRA `(.L_x_70) ;  /* 0x0000000000047947 */ /* 0x000fea0003800000 */
.L_x_62:
[----:B------:R-:W-:-:S07]  /*3440*/  FADD.FTZ R0, R0, R3 ;  /* 0x0000000300007221 */ /* 0x000fce0000010000 */
.L_x_70:
[----:B------:R-:W-:Y:S05]  /*3450*/  BSYNC.RECONVERGENT B2 ;  /* 0x0000000000027941 */ /* 0x000fea0003800200 */
.L_x_60:
[----:B------:R-:W-:Y:S01]  /*3460*/  HFMA2 R27, -RZ, RZ, 0, 0 ;  /* 0x00000000ff1b7431 */ /* 0x000fe200000001ff */
[----:B------:R-:W-:-:S04]  /*3470*/  MOV R26, R2 ;  /* 0x00000002001a7202 */ /* 0x000fc80000000f00 */
[----:B0-----:R-:W-:Y:S05]  /*3480*/  RET.REL.NODEC R26 `(_Z21smooth_process_kernelPKfS0_S0_S0_S0_S0_S0_ffiiiffS0_PfS1_i) ;  /* 0xffffffc81adc7950 */ /* 0x001fea0003c3ffff */
.L_x_71:
[----:B------:R-:W-:-:S00]  /*3490*/  BRA `(.L_x_71) ;  /* 0xfffffffc00fc7947 */ /* 0x000fc0000383ffff */
[----:B------:R-:W-:-:S00]  /*34a0*/  NOP ;  /* 0x0000000000007918 */ /* 0x000fc00000000000 */
        /* <DEDUP_REMOVED lines=13> */
.L_x_73:


//--------------------- .nv.shared._Z21smooth_process_kernelPKfS0_S0_S0_S0_S0_S0_ffiiiffS0_PfS1_i --------------------------
	.section	.nv.shared._Z21smooth_process_kernelPKfS0_S0_S0_S0_S0_S0_ffiiiffS0_PfS1_i,"aw",@nobits
	.sectionflags	@""
	.align	4
.nv.shared._Z21smooth_process_kernelPKfS0_S0_S0_S0_S0_S0_ffiiiffS0_PfS1_i:
	.zero		4024


//--------------------- .nv.shared.reserved.0     --------------------------
	.section	.nv.shared.reserved.0,"aw",@nobits
	.weak		__nv_reservedSMEM_offset_0_alias
	.size		__nv_reservedSMEM_offset_0_alias, 0, 64
	.other		__nv_reservedSMEM_offset_0_alias,@"STO_CUDA_RESERVED_SHARED STV_DEFAULT"
__nv_reservedSMEM_offset_0_alias:
	.zero		0
	.zero		64


//--------------------- .nv.constant0._Z21smooth_process_kernelPKfS0_S0_S0_S0_S0_S0_ffiiiffS0_PfS1_i --------------------------
	.section	.nv.constant0._Z21smooth_process_kernelPKfS0_S0_S0_S0_S0_S0_ffiiiffS0_PfS1_i,"a",@progbits
	.sectionflags	@""
	.align	4
.nv.constant0._Z21smooth_process_kernelPKfS0_S0_S0_S0_S0_S0_ffiiiffS0_PfS1_i:
	.zero		1012


//--------------------- SYMBOLS --------------------------

	.type		.nv.reservedSmem.offset0,@object
	.size		.nv.reservedSmem.offset0,0x4
	.type		.nv.reservedSmem.cap,@object
	.size		.nv.reservedSmem.cap,0x4
